//
// Generated by NVIDIA NVVM Compiler
//
// Compiler Build ID: CL-36424714
// Cuda compilation tools, release 13.0, V13.0.88
// Based on NVVM 20.0.0
//

.version 9.0
.target sm_100
.address_size 64

	// .globl	_Z22matrix_multiply_simplePfS_S_iii
.extern .func  (.param .b32 func_retval0) vprintf
(
	.param .b64 vprintf_param_0,
	.param .b64 vprintf_param_1
)
;
.global .align 1 .b8 $str[33] = {66, 108, 111, 99, 107, 58, 32, 37, 100, 32, 124, 32, 84, 104, 114, 101, 97, 100, 58, 32, 37, 100, 32, 124, 32, 105, 120, 58, 32, 37, 100, 10};
.extern .shared .align 16 .b8 sums[];
.global .align 1 .b8 $str$1[8] = {37, 53, 46, 48, 50, 102, 32};
.global .align 1 .b8 $str$2[12] = {62, 62, 62, 37, 53, 46, 48, 50, 102, 32, 10};

.visible .entry _Z22matrix_multiply_simplePfS_S_iii(
	.param .u64 .ptr .align 1 _Z22matrix_multiply_simplePfS_S_iii_param_0,
	.param .u64 .ptr .align 1 _Z22matrix_multiply_simplePfS_S_iii_param_1,
	.param .u64 .ptr .align 1 _Z22matrix_multiply_simplePfS_S_iii_param_2,
	.param .u32 _Z22matrix_multiply_simplePfS_S_iii_param_3,
	.param .u32 _Z22matrix_multiply_simplePfS_S_iii_param_4,
	.param .u32 _Z22matrix_multiply_simplePfS_S_iii_param_5
)
{
	.reg .pred 	%p<47>;
	.reg .b32 	%r<84>;
	.reg .b32 	%f<71>;
	.reg .b64 	%rd<43>;

	ld.param.u64 	%rd7, [_Z22matrix_multiply_simplePfS_S_iii_param_0];
	ld.param.u64 	%rd8, [_Z22matrix_multiply_simplePfS_S_iii_param_1];
	ld.param.u32 	%r44, [_Z22matrix_multiply_simplePfS_S_iii_param_3];
	ld.param.u32 	%r45, [_Z22matrix_multiply_simplePfS_S_iii_param_4];
	ld.param.u32 	%r46, [_Z22matrix_multiply_simplePfS_S_iii_param_5];
	cvta.to.global.u64 	%rd1, %rd8;
	cvta.to.global.u64 	%rd2, %rd7;
	mov.u32 	%r47, %ctaid.y;
	mov.u32 	%r48, %ntid.y;
	mov.u32 	%r49, %tid.y;
	mad.lo.s32 	%r1, %r47, %r48, %r49;
	mov.u32 	%r50, %ctaid.x;
	mov.u32 	%r51, %ntid.x;
	mul.lo.s32 	%r2, %r50, %r51;
	mov.u32 	%r3, %tid.x;
	add.s32 	%r4, %r2, %r3;
	setp.gt.s32 	%p2, %r1, %r44;
	setp.gt.s32 	%p3, %r4, %r46;
	or.pred  	%p4, %p2, %p3;
	@%p4 bra 	$L__BB0_32;
	setp.lt.s32 	%p5, %r45, 1;
	mov.f32 	%f57, 0f00000000;
	@%p5 bra 	$L__BB0_31;
	add.s32 	%r5, %r45, 3;
	setp.lt.u32 	%p6, %r1, %r44;
	setp.lt.s32 	%p7, %r4, %r46;
	and.pred  	%p1, %p6, %p7;
	mul.lo.s32 	%r6, %r45, %r1;
	setp.lt.u32 	%p8, %r45, 5;
	mov.f32 	%f57, 0f00000000;
	mov.b32 	%r83, 0;
	@%p8 bra 	$L__BB0_22;
	shr.u32 	%r54, %r5, 2;
	and.b32  	%r55, %r54, 536870910;
	neg.s32 	%r82, %r55;
	mad.lo.s32 	%r80, %r46, 7, %r4;
	shl.b32 	%r9, %r46, 3;
	mad.lo.s32 	%r79, %r46, 6, %r4;
	mad.lo.s32 	%r78, %r46, 5, %r4;
	shl.b32 	%r56, %r46, 2;
	add.s32 	%r77, %r4, %r56;
	mad.lo.s32 	%r76, %r46, 3, %r4;
	shl.b32 	%r57, %r46, 1;
	add.s32 	%r75, %r4, %r57;
	add.s32 	%r58, %r3, %r46;
	add.s32 	%r73, %r58, %r2;
	mov.f32 	%f57, 0f00000000;
	mov.b32 	%r81, 3;
	not.pred 	%p10, %p1;
	cvt.u64.u32 	%rd18, %r6;
	mov.u32 	%r72, %r6;
	mov.u32 	%r74, %r4;
$L__BB0_4:
	add.s32 	%r27, %r81, -3;
	setp.ge.s32 	%p9, %r27, %r45;
	mul.wide.u32 	%rd9, %r72, 4;
	add.s64 	%rd3, %rd2, %rd9;
	or.pred  	%p11, %p9, %p10;
	@%p11 bra 	$L__BB0_6;
	ld.global.f32 	%f32, [%rd3];
	mul.wide.s32 	%rd10, %r74, 4;
	add.s64 	%rd11, %rd1, %rd10;
	ld.global.f32 	%f33, [%rd11];
	fma.rn.f32 	%f57, %f32, %f33, %f57;
$L__BB0_6:
	add.s32 	%r59, %r81, -2;
	setp.ge.s32 	%p12, %r59, %r45;
	or.pred  	%p14, %p12, %p10;
	@%p14 bra 	$L__BB0_8;
	ld.global.f32 	%f34, [%rd3+4];
	mul.wide.s32 	%rd12, %r73, 4;
	add.s64 	%rd13, %rd1, %rd12;
	ld.global.f32 	%f35, [%rd13];
	fma.rn.f32 	%f57, %f34, %f35, %f57;
$L__BB0_8:
	add.s32 	%r60, %r81, -1;
	setp.ge.s32 	%p15, %r60, %r45;
	or.pred  	%p17, %p15, %p10;
	@%p17 bra 	$L__BB0_10;
	ld.global.f32 	%f36, [%rd3+8];
	mul.wide.s32 	%rd14, %r75, 4;
	add.s64 	%rd15, %rd1, %rd14;
	ld.global.f32 	%f37, [%rd15];
	fma.rn.f32 	%f57, %f36, %f37, %f57;
$L__BB0_10:
	setp.ge.s32 	%p18, %r81, %r45;
	or.pred  	%p20, %p18, %p10;
	@%p20 bra 	$L__BB0_12;
	ld.global.f32 	%f38, [%rd3+12];
	mul.wide.s32 	%rd16, %r76, 4;
	add.s64 	%rd17, %rd1, %rd16;
	ld.global.f32 	%f39, [%rd17];
	fma.rn.f32 	%f57, %f38, %f39, %f57;
$L__BB0_12:
	add.s32 	%r61, %r81, 1;
	setp.ge.s32 	%p21, %r61, %r45;
	cvt.u64.u32 	%rd19, %r27;
	add.s64 	%rd20, %rd19, %rd18;
	shl.b64 	%rd21, %rd20, 2;
	add.s64 	%rd4, %rd2, %rd21;
	or.pred  	%p23, %p21, %p10;
	@%p23 bra 	$L__BB0_14;
	ld.global.f32 	%f40, [%rd4+16];
	mul.wide.s32 	%rd22, %r77, 4;
	add.s64 	%rd23, %rd1, %rd22;
	ld.global.f32 	%f41, [%rd23];
	fma.rn.f32 	%f57, %f40, %f41, %f57;
$L__BB0_14:
	add.s32 	%r62, %r81, 2;
	setp.ge.s32 	%p24, %r62, %r45;
	or.pred  	%p26, %p24, %p10;
	@%p26 bra 	$L__BB0_16;
	ld.global.f32 	%f42, [%rd4+20];
	mul.wide.s32 	%rd24, %r78, 4;
	add.s64 	%rd25, %rd1, %rd24;
	ld.global.f32 	%f43, [%rd25];
	fma.rn.f32 	%f57, %f42, %f43, %f57;
$L__BB0_16:
	add.s32 	%r63, %r81, 3;
	setp.ge.s32 	%p27, %r63, %r45;
	or.pred  	%p29, %p27, %p10;
	@%p29 bra 	$L__BB0_18;
	ld.global.f32 	%f44, [%rd4+24];
	mul.wide.s32 	%rd26, %r79, 4;
	add.s64 	%rd27, %rd1, %rd26;
	ld.global.f32 	%f45, [%rd27];
	fma.rn.f32 	%f57, %f44, %f45, %f57;
$L__BB0_18:
	add.s32 	%r64, %r81, 4;
	setp.ge.s32 	%p30, %r64, %r45;
	or.pred  	%p32, %p30, %p10;
	@%p32 bra 	$L__BB0_20;
	ld.global.f32 	%f46, [%rd4+28];
	mul.wide.s32 	%rd28, %r80, 4;
	add.s64 	%rd29, %rd1, %rd28;
	ld.global.f32 	%f47, [%rd29];
	fma.rn.f32 	%f57, %f46, %f47, %f57;
$L__BB0_20:
	add.s32 	%r82, %r82, 2;
	add.s32 	%r81, %r81, 8;
	add.s32 	%r80, %r80, %r9;
	add.s32 	%r79, %r79, %r9;
	add.s32 	%r78, %r78, %r9;
	add.s32 	%r77, %r77, %r9;
	add.s32 	%r76, %r76, %r9;
	add.s32 	%r75, %r75, %r9;
	add.s32 	%r74, %r74, %r9;
	add.s32 	%r73, %r73, %r9;
	add.s32 	%r72, %r72, 8;
	setp.ne.s32 	%p33, %r82, 0;
	@%p33 bra 	$L__BB0_4;
	and.b32  	%r83, %r5, 2147483640;
$L__BB0_22:
	and.b32  	%r65, %r5, 4;
	setp.eq.s32 	%p34, %r65, 0;
	@%p34 bra 	$L__BB0_31;
	add.s32 	%r66, %r83, %r6;
	setp.ge.s32 	%p35, %r83, %r45;
	not.pred 	%p36, %p1;
	mul.wide.u32 	%rd30, %r66, 4;
	add.s64 	%rd5, %rd2, %rd30;
	or.pred  	%p37, %p35, %p36;
	@%p37 bra 	$L__BB0_25;
	ld.global.f32 	%f48, [%rd5];
	mad.lo.s32 	%r67, %r83, %r46, %r4;
	mul.wide.s32 	%rd31, %r67, 4;
	add.s64 	%rd32, %rd1, %rd31;
	ld.global.f32 	%f49, [%rd32];
	fma.rn.f32 	%f57, %f48, %f49, %f57;
$L__BB0_25:
	add.s32 	%r41, %r83, 1;
	setp.ge.s32 	%p38, %r41, %r45;
	or.pred  	%p40, %p38, %p36;
	@%p40 bra 	$L__BB0_27;
	ld.global.f32 	%f50, [%rd5+4];
	mad.lo.s32 	%r68, %r41, %r46, %r4;
	mul.wide.s32 	%rd33, %r68, 4;
	add.s64 	%rd34, %rd1, %rd33;
	ld.global.f32 	%f51, [%rd34];
	fma.rn.f32 	%f57, %f50, %f51, %f57;
$L__BB0_27:
	add.s32 	%r42, %r83, 2;
	setp.ge.s32 	%p41, %r42, %r45;
	or.pred  	%p43, %p41, %p36;
	@%p43 bra 	$L__BB0_29;
	ld.global.f32 	%f52, [%rd5+8];
	mad.lo.s32 	%r69, %r42, %r46, %r4;
	mul.wide.s32 	%rd35, %r69, 4;
	add.s64 	%rd36, %rd1, %rd35;
	ld.global.f32 	%f53, [%rd36];
	fma.rn.f32 	%f57, %f52, %f53, %f57;
$L__BB0_29:
	add.s32 	%r43, %r83, 3;
	setp.ge.s32 	%p44, %r43, %r45;
	or.pred  	%p46, %p44, %p36;
	@%p46 bra 	$L__BB0_31;
	ld.global.f32 	%f54, [%rd5+12];
	mad.lo.s32 	%r70, %r43, %r46, %r4;
	mul.wide.s32 	%rd37, %r70, 4;
	add.s64 	%rd38, %rd1, %rd37;
	ld.global.f32 	%f55, [%rd38];
	fma.rn.f32 	%f57, %f54, %f55, %f57;
$L__BB0_31:
	ld.param.u64 	%rd42, [_Z22matrix_multiply_simplePfS_S_iii_param_2];
	mad.lo.s32 	%r71, %r46, %r1, %r4;
	cvta.to.global.u64 	%rd39, %rd42;
	mul.wide.s32 	%rd40, %r71, 4;
	add.s64 	%rd41, %rd39, %rd40;
	st.global.f32 	[%rd41], %f57;
$L__BB0_32:
	ret;

}
	// .globl	_Z6kernelPiPfS0_S0_S0_S0_S0_S0_iiiii
.visible .entry _Z6kernelPiPfS0_S0_S0_S0_S0_S0_iiiii(
	.param .u64 .ptr .align 1 _Z6kernelPiPfS0_S0_S0_S0_S0_S0_iiiii_param_0,
	.param .u64 .ptr .align 1 _Z6kernelPiPfS0_S0_S0_S0_S0_S0_iiiii_param_1,
	.param .u64 .ptr .align 1 _Z6kernelPiPfS0_S0_S0_S0_S0_S0_iiiii_param_2,
	.param .u64 .ptr .align 1 _Z6kernelPiPfS0_S0_S0_S0_S0_S0_iiiii_param_3,
	.param .u64 .ptr .align 1 _Z6kernelPiPfS0_S0_S0_S0_S0_S0_iiiii_param_4,
	.param .u64 .ptr .align 1 _Z6kernelPiPfS0_S0_S0_S0_S0_S0_iiiii_param_5,
	.param .u64 .ptr .align 1 _Z6kernelPiPfS0_S0_S0_S0_S0_S0_iiiii_param_6,
	.param .u64 .ptr .align 1 _Z6kernelPiPfS0_S0_S0_S0_S0_S0_iiiii_param_7,
	.param .u32 _Z6kernelPiPfS0_S0_S0_S0_S0_S0_iiiii_param_8,
	.param .u32 _Z6kernelPiPfS0_S0_S0_S0_S0_S0_iiiii_param_9,
	.param .u32 _Z6kernelPiPfS0_S0_S0_S0_S0_S0_iiiii_param_10,
	.param .u32 _Z6kernelPiPfS0_S0_S0_S0_S0_S0_iiiii_param_11,
	.param .u32 _Z6kernelPiPfS0_S0_S0_S0_S0_S0_iiiii_param_12
)
{
	.local .align 8 .b8 	__local_depot1[16];
	.reg .b64 	%SP;
	.reg .b64 	%SPL;
	.reg .pred 	%p<67>;
	.reg .b32 	%r<335>;
	.reg .b32 	%f<536>;
	.reg .b64 	%rd<251>;
	.reg .b64 	%fd<17>;

	mov.u64 	%SPL, __local_depot1;
	cvta.local.u64 	%SP, %SPL;
	ld.param.u64 	%rd17, [_Z6kernelPiPfS0_S0_S0_S0_S0_S0_iiiii_param_0];
	ld.param.u64 	%rd18, [_Z6kernelPiPfS0_S0_S0_S0_S0_S0_iiiii_param_1];
	ld.param.u64 	%rd19, [_Z6kernelPiPfS0_S0_S0_S0_S0_S0_iiiii_param_2];
	ld.param.u64 	%rd20, [_Z6kernelPiPfS0_S0_S0_S0_S0_S0_iiiii_param_3];
	ld.param.u64 	%rd21, [_Z6kernelPiPfS0_S0_S0_S0_S0_S0_iiiii_param_4];
	ld.param.u64 	%rd22, [_Z6kernelPiPfS0_S0_S0_S0_S0_S0_iiiii_param_5];
	ld.param.u64 	%rd23, [_Z6kernelPiPfS0_S0_S0_S0_S0_S0_iiiii_param_6];
	ld.param.u64 	%rd24, [_Z6kernelPiPfS0_S0_S0_S0_S0_S0_iiiii_param_7];
	ld.param.u32 	%r135, [_Z6kernelPiPfS0_S0_S0_S0_S0_S0_iiiii_param_8];
	ld.param.u32 	%r136, [_Z6kernelPiPfS0_S0_S0_S0_S0_S0_iiiii_param_9];
	ld.param.u32 	%r137, [_Z6kernelPiPfS0_S0_S0_S0_S0_S0_iiiii_param_10];
	ld.param.u32 	%r138, [_Z6kernelPiPfS0_S0_S0_S0_S0_S0_iiiii_param_11];
	ld.param.u32 	%r139, [_Z6kernelPiPfS0_S0_S0_S0_S0_S0_iiiii_param_12];
	cvta.to.global.u64 	%rd1, %rd17;
	cvta.to.global.u64 	%rd2, %rd20;
	cvta.to.global.u64 	%rd3, %rd18;
	cvta.to.global.u64 	%rd4, %rd21;
	cvta.to.global.u64 	%rd5, %rd24;
	cvta.to.global.u64 	%rd6, %rd22;
	cvta.to.global.u64 	%rd7, %rd23;
	cvta.to.global.u64 	%rd8, %rd19;
	add.u64 	%rd25, %SP, 0;
	add.u64 	%rd9, %SPL, 0;
	mov.u32 	%r140, %ctaid.x;
	mov.u32 	%r141, %ntid.x;
	mov.u32 	%r142, %tid.x;
	mad.lo.s32 	%r143, %r140, %r141, %r142;
	mov.u32 	%r144, %ctaid.y;
	mov.u32 	%r145, %ntid.y;
	mov.u32 	%r146, %tid.y;
	mad.lo.s32 	%r147, %r144, %r145, %r146;
	mov.u32 	%r148, %nctaid.x;
	mad.lo.s32 	%r1, %r147, %r148, %r143;
	st.local.v2.u32 	[%rd9], {%r140, %r142};
	st.local.u32 	[%rd9+8], %r1;
	mov.u64 	%rd26, $str;
	cvta.global.u64 	%rd27, %rd26;
	{ // callseq 0, 0
	.param .b64 param0;
	st.param.b64 	[param0], %rd27;
	.param .b64 param1;
	st.param.b64 	[param1], %rd25;
	.param .b32 retval0;
	call.uni (retval0), 
	vprintf, 
	(
	param0, 
	param1
	);
	ld.param.b32 	%r149, [retval0];
	} // callseq 0
	add.s32 	%r2, %r135, 1;
	shl.b32 	%r151, %r1, 2;
	mov.u32 	%r152, sums;
	add.s32 	%r3, %r152, %r151;
	mov.b32 	%r153, 0;
	st.shared.u32 	[%r3], %r153;
	setp.lt.s32 	%p1, %r138, 1;
	@%p1 bra 	$L__BB1_32;
	setp.lt.s32 	%p2, %r136, 1;
	mul.lo.s32 	%r4, %r135, %r1;
	mul.lo.s32 	%r5, %r136, %r1;
	@%p2 bra 	$L__BB1_31;
	setp.lt.s32 	%p3, %r135, 1;
	@%p3 bra 	$L__BB1_18;
	and.b32  	%r6, %r135, 7;
	and.b32  	%r7, %r135, 3;
	and.b32  	%r8, %r135, 2147483640;
	and.b32  	%r9, %r135, 1;
	mov.b32 	%r292, 0;
$L__BB1_4:
	mul.lo.s32 	%r11, %r292, %r136;
	mov.b32 	%r293, 0;
$L__BB1_5:
	setp.lt.u32 	%p12, %r135, 8;
	add.s32 	%r172, %r293, %r11;
	mul.lo.s32 	%r13, %r172, %r2;
	mov.b32 	%r296, 0;
	mov.f32 	%f518, 0f00000000;
	@%p12 bra 	$L__BB1_8;
	mov.b32 	%r294, 0;
	mov.f32 	%f518, 0f00000000;
$L__BB1_7:
	.pragma "nounroll";
	add.s32 	%r174, %r294, %r4;
	mul.wide.s32 	%rd58, %r174, 4;
	add.s64 	%rd59, %rd1, %rd58;
	ld.global.u32 	%r175, [%rd59];
	cvt.rn.f32.s32 	%f73, %r175;
	add.s32 	%r176, %r294, %r13;
	add.s32 	%r177, %r176, 1;
	mul.wide.s32 	%rd60, %r177, 4;
	add.s64 	%rd61, %rd2, %rd60;
	ld.global.f32 	%f74, [%rd61];
	fma.rn.f32 	%f75, %f74, %f73, %f518;
	ld.global.u32 	%r178, [%rd59+4];
	cvt.rn.f32.s32 	%f76, %r178;
	ld.global.f32 	%f77, [%rd61+4];
	fma.rn.f32 	%f78, %f77, %f76, %f75;
	ld.global.u32 	%r179, [%rd59+8];
	cvt.rn.f32.s32 	%f79, %r179;
	ld.global.f32 	%f80, [%rd61+8];
	fma.rn.f32 	%f81, %f80, %f79, %f78;
	ld.global.u32 	%r180, [%rd59+12];
	cvt.rn.f32.s32 	%f82, %r180;
	ld.global.f32 	%f83, [%rd61+12];
	fma.rn.f32 	%f84, %f83, %f82, %f81;
	ld.global.u32 	%r181, [%rd59+16];
	cvt.rn.f32.s32 	%f85, %r181;
	ld.global.f32 	%f86, [%rd61+16];
	fma.rn.f32 	%f87, %f86, %f85, %f84;
	ld.global.u32 	%r182, [%rd59+20];
	cvt.rn.f32.s32 	%f88, %r182;
	ld.global.f32 	%f89, [%rd61+20];
	fma.rn.f32 	%f90, %f89, %f88, %f87;
	ld.global.u32 	%r183, [%rd59+24];
	cvt.rn.f32.s32 	%f91, %r183;
	ld.global.f32 	%f92, [%rd61+24];
	fma.rn.f32 	%f93, %f92, %f91, %f90;
	ld.global.u32 	%r184, [%rd59+28];
	cvt.rn.f32.s32 	%f94, %r184;
	add.s32 	%r294, %r294, 8;
	ld.global.f32 	%f95, [%rd61+28];
	fma.rn.f32 	%f518, %f95, %f94, %f93;
	setp.ne.s32 	%p13, %r294, %r8;
	mov.u32 	%r296, %r8;
	@%p13 bra 	$L__BB1_7;
$L__BB1_8:
	setp.eq.s32 	%p14, %r6, 0;
	@%p14 bra 	$L__BB1_16;
	add.s32 	%r185, %r6, -1;
	setp.lt.u32 	%p15, %r185, 3;
	@%p15 bra 	$L__BB1_11;
	add.s32 	%r186, %r296, %r4;
	mul.wide.s32 	%rd62, %r186, 4;
	add.s64 	%rd63, %rd1, %rd62;
	ld.global.u32 	%r187, [%rd63];
	cvt.rn.f32.s32 	%f97, %r187;
	add.s32 	%r188, %r296, %r13;
	add.s32 	%r189, %r188, 1;
	mul.wide.s32 	%rd64, %r189, 4;
	add.s64 	%rd65, %rd2, %rd64;
	ld.global.f32 	%f98, [%rd65];
	fma.rn.f32 	%f99, %f98, %f97, %f518;
	ld.global.u32 	%r190, [%rd63+4];
	cvt.rn.f32.s32 	%f100, %r190;
	ld.global.f32 	%f101, [%rd65+4];
	fma.rn.f32 	%f102, %f101, %f100, %f99;
	ld.global.u32 	%r191, [%rd63+8];
	cvt.rn.f32.s32 	%f103, %r191;
	ld.global.f32 	%f104, [%rd65+8];
	fma.rn.f32 	%f105, %f104, %f103, %f102;
	ld.global.u32 	%r192, [%rd63+12];
	cvt.rn.f32.s32 	%f106, %r192;
	add.s32 	%r296, %r296, 4;
	ld.global.f32 	%f107, [%rd65+12];
	fma.rn.f32 	%f518, %f107, %f106, %f105;
$L__BB1_11:
	setp.eq.s32 	%p16, %r7, 0;
	@%p16 bra 	$L__BB1_16;
	setp.eq.s32 	%p17, %r7, 1;
	@%p17 bra 	$L__BB1_14;
	add.s32 	%r193, %r296, %r4;
	mul.wide.s32 	%rd66, %r193, 4;
	add.s64 	%rd67, %rd1, %rd66;
	ld.global.u32 	%r194, [%rd67];
	cvt.rn.f32.s32 	%f109, %r194;
	add.s32 	%r195, %r296, %r13;
	add.s32 	%r196, %r195, 1;
	mul.wide.s32 	%rd68, %r196, 4;
	add.s64 	%rd69, %rd2, %rd68;
	ld.global.f32 	%f110, [%rd69];
	fma.rn.f32 	%f111, %f110, %f109, %f518;
	ld.global.u32 	%r197, [%rd67+4];
	cvt.rn.f32.s32 	%f112, %r197;
	add.s32 	%r296, %r296, 2;
	ld.global.f32 	%f113, [%rd69+4];
	fma.rn.f32 	%f518, %f113, %f112, %f111;
$L__BB1_14:
	setp.eq.s32 	%p18, %r9, 0;
	@%p18 bra 	$L__BB1_16;
	add.s32 	%r198, %r296, %r4;
	mul.wide.s32 	%rd70, %r198, 4;
	add.s64 	%rd71, %rd1, %rd70;
	ld.global.u32 	%r199, [%rd71];
	cvt.rn.f32.s32 	%f114, %r199;
	add.s32 	%r200, %r296, %r13;
	add.s32 	%r201, %r200, 1;
	mul.wide.s32 	%rd72, %r201, 4;
	add.s64 	%rd73, %rd2, %rd72;
	ld.global.f32 	%f115, [%rd73];
	fma.rn.f32 	%f518, %f115, %f114, %f518;
$L__BB1_16:
	mul.wide.s32 	%rd74, %r13, 4;
	add.s64 	%rd75, %rd2, %rd74;
	ld.global.f32 	%f116, [%rd75];
	add.f32 	%f117, %f518, %f116;
	add.s32 	%r202, %r293, %r5;
	mul.wide.s32 	%rd76, %r202, 4;
	add.s64 	%rd77, %rd8, %rd76;
	st.global.f32 	[%rd77], %f117;
	add.s32 	%r293, %r293, 1;
	setp.ne.s32 	%p19, %r293, %r136;
	@%p19 bra 	$L__BB1_5;
	add.s32 	%r292, %r292, 1;
	setp.eq.s32 	%p20, %r292, %r138;
	@%p20 bra 	$L__BB1_31;
	bra.uni 	$L__BB1_4;
$L__BB1_18:
	add.s32 	%r23, %r136, -1;
	and.b32  	%r24, %r136, 7;
	add.s32 	%r25, %r24, -1;
	and.b32  	%r26, %r136, 3;
	and.b32  	%r27, %r136, 2147483640;
	and.b32  	%r28, %r136, 1;
	mov.b32 	%r298, 0;
	mul.wide.s32 	%rd52, %r2, 4;
$L__BB1_19:
	setp.lt.u32 	%p4, %r23, 7;
	mul.lo.s32 	%r30, %r298, %r136;
	mov.b32 	%r301, 0;
	@%p4 bra 	$L__BB1_22;
	mov.b32 	%r299, 0;
$L__BB1_21:
	.pragma "nounroll";
	add.s32 	%r157, %r299, %r30;
	mul.lo.s32 	%r158, %r157, %r2;
	mul.wide.s32 	%rd28, %r158, 4;
	add.s64 	%rd29, %rd2, %rd28;
	ld.global.f32 	%f40, [%rd29];
	add.f32 	%f41, %f40, 0f00000000;
	add.s32 	%r159, %r299, %r5;
	mul.wide.s32 	%rd30, %r159, 4;
	add.s64 	%rd31, %rd8, %rd30;
	st.global.f32 	[%rd31], %f41;
	mul.wide.s32 	%rd32, %r2, 4;
	add.s64 	%rd33, %rd29, %rd32;
	ld.global.f32 	%f42, [%rd33];
	add.f32 	%f43, %f42, 0f00000000;
	st.global.f32 	[%rd31+4], %f43;
	add.s64 	%rd34, %rd33, %rd32;
	ld.global.f32 	%f44, [%rd34];
	add.f32 	%f45, %f44, 0f00000000;
	st.global.f32 	[%rd31+8], %f45;
	add.s64 	%rd35, %rd34, %rd32;
	ld.global.f32 	%f46, [%rd35];
	add.f32 	%f47, %f46, 0f00000000;
	st.global.f32 	[%rd31+12], %f47;
	add.s64 	%rd36, %rd35, %rd32;
	ld.global.f32 	%f48, [%rd36];
	add.f32 	%f49, %f48, 0f00000000;
	st.global.f32 	[%rd31+16], %f49;
	add.s64 	%rd37, %rd36, %rd32;
	ld.global.f32 	%f50, [%rd37];
	add.f32 	%f51, %f50, 0f00000000;
	st.global.f32 	[%rd31+20], %f51;
	add.s64 	%rd38, %rd37, %rd32;
	ld.global.f32 	%f52, [%rd38];
	add.f32 	%f53, %f52, 0f00000000;
	st.global.f32 	[%rd31+24], %f53;
	add.s64 	%rd39, %rd38, %rd32;
	ld.global.f32 	%f54, [%rd39];
	add.f32 	%f55, %f54, 0f00000000;
	st.global.f32 	[%rd31+28], %f55;
	add.s32 	%r299, %r299, 8;
	setp.ne.s32 	%p5, %r299, %r27;
	mov.u32 	%r301, %r27;
	@%p5 bra 	$L__BB1_21;
$L__BB1_22:
	setp.eq.s32 	%p6, %r24, 0;
	@%p6 bra 	$L__BB1_30;
	setp.lt.u32 	%p7, %r25, 3;
	@%p7 bra 	$L__BB1_25;
	add.s32 	%r160, %r301, %r30;
	mul.lo.s32 	%r161, %r160, %r2;
	mul.wide.s32 	%rd40, %r161, 4;
	add.s64 	%rd41, %rd2, %rd40;
	ld.global.f32 	%f56, [%rd41];
	add.f32 	%f57, %f56, 0f00000000;
	add.s32 	%r162, %r301, %r5;
	mul.wide.s32 	%rd42, %r162, 4;
	add.s64 	%rd43, %rd8, %rd42;
	st.global.f32 	[%rd43], %f57;
	add.s64 	%rd45, %rd41, %rd52;
	ld.global.f32 	%f58, [%rd45];
	add.f32 	%f59, %f58, 0f00000000;
	st.global.f32 	[%rd43+4], %f59;
	add.s64 	%rd46, %rd45, %rd52;
	ld.global.f32 	%f60, [%rd46];
	add.f32 	%f61, %f60, 0f00000000;
	st.global.f32 	[%rd43+8], %f61;
	add.s64 	%rd47, %rd46, %rd52;
	ld.global.f32 	%f62, [%rd47];
	add.f32 	%f63, %f62, 0f00000000;
	st.global.f32 	[%rd43+12], %f63;
	add.s32 	%r301, %r301, 4;
$L__BB1_25:
	setp.eq.s32 	%p8, %r26, 0;
	@%p8 bra 	$L__BB1_30;
	setp.eq.s32 	%p9, %r26, 1;
	@%p9 bra 	$L__BB1_28;
	add.s32 	%r163, %r301, %r30;
	mul.lo.s32 	%r164, %r163, %r2;
	mul.wide.s32 	%rd48, %r164, 4;
	add.s64 	%rd49, %rd2, %rd48;
	ld.global.f32 	%f64, [%rd49];
	add.f32 	%f65, %f64, 0f00000000;
	add.s32 	%r165, %r301, %r5;
	mul.wide.s32 	%rd50, %r165, 4;
	add.s64 	%rd51, %rd8, %rd50;
	st.global.f32 	[%rd51], %f65;
	add.s64 	%rd53, %rd49, %rd52;
	ld.global.f32 	%f66, [%rd53];
	add.f32 	%f67, %f66, 0f00000000;
	st.global.f32 	[%rd51+4], %f67;
	add.s32 	%r301, %r301, 2;
$L__BB1_28:
	setp.eq.s32 	%p10, %r28, 0;
	@%p10 bra 	$L__BB1_30;
	add.s32 	%r166, %r301, %r30;
	mul.lo.s32 	%r167, %r166, %r2;
	mul.wide.s32 	%rd54, %r167, 4;
	add.s64 	%rd55, %rd2, %rd54;
	ld.global.f32 	%f68, [%rd55];
	add.f32 	%f69, %f68, 0f00000000;
	add.s32 	%r168, %r301, %r5;
	mul.wide.s32 	%rd56, %r168, 4;
	add.s64 	%rd57, %rd8, %rd56;
	st.global.f32 	[%rd57], %f69;
$L__BB1_30:
	add.s32 	%r298, %r298, 1;
	setp.ne.s32 	%p11, %r298, %r138;
	@%p11 bra 	$L__BB1_19;
$L__BB1_31:
	mov.b32 	%r203, 0;
	st.shared.u32 	[%r3], %r203;
$L__BB1_32:
	shl.b32 	%r39, %r139, 2;
	add.s32 	%r40, %r3, %r39;
	mov.b32 	%r204, 0;
	st.shared.u32 	[%r40], %r204;
	setp.lt.s32 	%p21, %r137, 1;
	@%p21 bra 	$L__BB1_71;
	setp.lt.s32 	%p22, %r136, 1;
	mul.lo.s32 	%r41, %r136, %r1;
	mul.lo.s32 	%r42, %r137, %r1;
	@%p22 bra 	$L__BB1_49;
	add.s32 	%r43, %r136, -1;
	and.b32  	%r44, %r136, 15;
	add.s32 	%r45, %r44, -1;
	and.b32  	%r46, %r136, 7;
	add.s32 	%r47, %r46, -1;
	and.b32  	%r48, %r136, 2147483632;
	and.b32  	%r49, %r136, 3;
	mov.b32 	%r303, 0;
	mov.u64 	%rd147, $str$1;
	add.u64 	%rd149, %SP, 0;
$L__BB1_35:
	setp.lt.u32 	%p31, %r43, 15;
	mul.lo.s32 	%r51, %r303, %r136;
	mov.b32 	%r306, 0;
	mov.f32 	%f526, 0f00000000;
	@%p31 bra 	$L__BB1_38;
	mov.b32 	%r304, 0;
	mov.f32 	%f526, 0f00000000;
$L__BB1_37:
	.pragma "nounroll";
	add.s32 	%r253, %r304, %r41;
	mul.wide.s32 	%rd120, %r253, 4;
	add.s64 	%rd121, %rd8, %rd120;
	ld.global.f32 	%f151, [%rd121];
	add.s32 	%r254, %r304, %r51;
	mul.wide.u32 	%rd122, %r254, 4;
	add.s64 	%rd123, %rd6, %rd122;
	ld.global.f32 	%f152, [%rd123+4];
	fma.rn.f32 	%f153, %f151, %f152, %f526;
	ld.global.f32 	%f154, [%rd121+4];
	ld.global.f32 	%f155, [%rd123+8];
	fma.rn.f32 	%f156, %f154, %f155, %f153;
	ld.global.f32 	%f157, [%rd121+8];
	ld.global.f32 	%f158, [%rd123+12];
	fma.rn.f32 	%f159, %f157, %f158, %f156;
	ld.global.f32 	%f160, [%rd121+12];
	ld.global.f32 	%f161, [%rd123+16];
	fma.rn.f32 	%f162, %f160, %f161, %f159;
	ld.global.f32 	%f163, [%rd121+16];
	ld.global.f32 	%f164, [%rd123+20];
	fma.rn.f32 	%f165, %f163, %f164, %f162;
	ld.global.f32 	%f166, [%rd121+20];
	ld.global.f32 	%f167, [%rd123+24];
	fma.rn.f32 	%f168, %f166, %f167, %f165;
	ld.global.f32 	%f169, [%rd121+24];
	ld.global.f32 	%f170, [%rd123+28];
	fma.rn.f32 	%f171, %f169, %f170, %f168;
	ld.global.f32 	%f172, [%rd121+28];
	ld.global.f32 	%f173, [%rd123+32];
	fma.rn.f32 	%f174, %f172, %f173, %f171;
	ld.global.f32 	%f175, [%rd121+32];
	ld.global.f32 	%f176, [%rd123+36];
	fma.rn.f32 	%f177, %f175, %f176, %f174;
	ld.global.f32 	%f178, [%rd121+36];
	ld.global.f32 	%f179, [%rd123+40];
	fma.rn.f32 	%f180, %f178, %f179, %f177;
	ld.global.f32 	%f181, [%rd121+40];
	ld.global.f32 	%f182, [%rd123+44];
	fma.rn.f32 	%f183, %f181, %f182, %f180;
	ld.global.f32 	%f184, [%rd121+44];
	ld.global.f32 	%f185, [%rd123+48];
	fma.rn.f32 	%f186, %f184, %f185, %f183;
	ld.global.f32 	%f187, [%rd121+48];
	ld.global.f32 	%f188, [%rd123+52];
	fma.rn.f32 	%f189, %f187, %f188, %f186;
	ld.global.f32 	%f190, [%rd121+52];
	ld.global.f32 	%f191, [%rd123+56];
	fma.rn.f32 	%f192, %f190, %f191, %f189;
	ld.global.f32 	%f193, [%rd121+56];
	ld.global.f32 	%f194, [%rd123+60];
	fma.rn.f32 	%f195, %f193, %f194, %f192;
	ld.global.f32 	%f196, [%rd121+60];
	add.s32 	%r304, %r304, 16;
	ld.global.f32 	%f197, [%rd123+64];
	fma.rn.f32 	%f526, %f196, %f197, %f195;
	setp.ne.s32 	%p32, %r304, %r48;
	mov.u32 	%r306, %r48;
	@%p32 bra 	$L__BB1_37;
$L__BB1_38:
	setp.eq.s32 	%p33, %r44, 0;
	@%p33 bra 	$L__BB1_48;
	setp.lt.u32 	%p34, %r45, 7;
	@%p34 bra 	$L__BB1_41;
	add.s32 	%r255, %r306, %r41;
	mul.wide.s32 	%rd124, %r255, 4;
	add.s64 	%rd125, %rd8, %rd124;
	ld.global.f32 	%f199, [%rd125];
	cvt.u64.u32 	%rd126, %r51;
	cvt.u64.u32 	%rd127, %r306;
	add.s64 	%rd128, %rd127, %rd126;
	shl.b64 	%rd129, %rd128, 2;
	add.s64 	%rd130, %rd6, %rd129;
	ld.global.f32 	%f200, [%rd130+4];
	fma.rn.f32 	%f201, %f199, %f200, %f526;
	ld.global.f32 	%f202, [%rd125+4];
	ld.global.f32 	%f203, [%rd130+8];
	fma.rn.f32 	%f204, %f202, %f203, %f201;
	ld.global.f32 	%f205, [%rd125+8];
	ld.global.f32 	%f206, [%rd130+12];
	fma.rn.f32 	%f207, %f205, %f206, %f204;
	ld.global.f32 	%f208, [%rd125+12];
	ld.global.f32 	%f209, [%rd130+16];
	fma.rn.f32 	%f210, %f208, %f209, %f207;
	ld.global.f32 	%f211, [%rd125+16];
	ld.global.f32 	%f212, [%rd130+20];
	fma.rn.f32 	%f213, %f211, %f212, %f210;
	ld.global.f32 	%f214, [%rd125+20];
	ld.global.f32 	%f215, [%rd130+24];
	fma.rn.f32 	%f216, %f214, %f215, %f213;
	ld.global.f32 	%f217, [%rd125+24];
	ld.global.f32 	%f218, [%rd130+28];
	fma.rn.f32 	%f219, %f217, %f218, %f216;
	ld.global.f32 	%f220, [%rd125+28];
	add.s32 	%r306, %r306, 8;
	ld.global.f32 	%f221, [%rd130+32];
	fma.rn.f32 	%f526, %f220, %f221, %f219;
$L__BB1_41:
	setp.eq.s32 	%p35, %r46, 0;
	@%p35 bra 	$L__BB1_48;
	setp.lt.u32 	%p36, %r47, 3;
	@%p36 bra 	$L__BB1_44;
	add.s32 	%r256, %r306, %r41;
	mul.wide.s32 	%rd131, %r256, 4;
	add.s64 	%rd132, %rd8, %rd131;
	ld.global.f32 	%f223, [%rd132];
	cvt.u64.u32 	%rd133, %r51;
	cvt.u64.u32 	%rd134, %r306;
	add.s64 	%rd135, %rd134, %rd133;
	shl.b64 	%rd136, %rd135, 2;
	add.s64 	%rd137, %rd6, %rd136;
	ld.global.f32 	%f224, [%rd137+4];
	fma.rn.f32 	%f225, %f223, %f224, %f526;
	ld.global.f32 	%f226, [%rd132+4];
	ld.global.f32 	%f227, [%rd137+8];
	fma.rn.f32 	%f228, %f226, %f227, %f225;
	ld.global.f32 	%f229, [%rd132+8];
	ld.global.f32 	%f230, [%rd137+12];
	fma.rn.f32 	%f231, %f229, %f230, %f228;
	ld.global.f32 	%f232, [%rd132+12];
	add.s32 	%r306, %r306, 4;
	ld.global.f32 	%f233, [%rd137+16];
	fma.rn.f32 	%f526, %f232, %f233, %f231;
$L__BB1_44:
	setp.eq.s32 	%p37, %r49, 0;
	@%p37 bra 	$L__BB1_48;
	setp.eq.s32 	%p38, %r49, 1;
	add.s32 	%r257, %r306, %r41;
	mul.wide.s32 	%rd138, %r257, 4;
	add.s64 	%rd10, %rd8, %rd138;
	ld.global.f32 	%f234, [%rd10];
	cvt.u64.u32 	%rd139, %r51;
	cvt.u64.u32 	%rd140, %r306;
	add.s64 	%rd141, %rd140, %rd139;
	shl.b64 	%rd142, %rd141, 2;
	add.s64 	%rd11, %rd6, %rd142;
	ld.global.f32 	%f235, [%rd11+4];
	fma.rn.f32 	%f526, %f234, %f235, %f526;
	@%p38 bra 	$L__BB1_48;
	setp.eq.s32 	%p39, %r49, 2;
	ld.global.f32 	%f236, [%rd10+4];
	ld.global.f32 	%f237, [%rd11+8];
	fma.rn.f32 	%f526, %f236, %f237, %f526;
	@%p39 bra 	$L__BB1_48;
	ld.global.f32 	%f238, [%rd10+8];
	ld.global.f32 	%f239, [%rd11+12];
	fma.rn.f32 	%f526, %f238, %f239, %f526;
$L__BB1_48:
	mul.wide.u32 	%rd143, %r51, 4;
	add.s64 	%rd144, %rd6, %rd143;
	ld.global.f32 	%f240, [%rd144];
	add.f32 	%f241, %f526, %f240;
	st.shared.f32 	[%r40], %f241;
	add.s32 	%r258, %r303, %r42;
	mul.wide.s32 	%rd145, %r258, 4;
	add.s64 	%rd146, %rd4, %rd145;
	st.global.f32 	[%rd146], %f241;
	cvt.f64.f32 	%fd16, %f241;
	st.local.f64 	[%rd9], %fd16;
	cvta.global.u64 	%rd148, %rd147;
	{ // callseq 16, 0
	.param .b64 param0;
	st.param.b64 	[param0], %rd148;
	.param .b64 param1;
	st.param.b64 	[param1], %rd149;
	.param .b32 retval0;
	call.uni (retval0), 
	vprintf, 
	(
	param0, 
	param1
	);
	ld.param.b32 	%r259, [retval0];
	} // callseq 16
	mov.b32 	%r261, 0;
	st.shared.u32 	[%r40], %r261;
	add.s32 	%r303, %r303, 1;
	setp.eq.s32 	%p40, %r303, %r137;
	@%p40 bra 	$L__BB1_60;
	bra.uni 	$L__BB1_35;
$L__BB1_49:
	and.b32  	%r60, %r137, 7;
	setp.lt.u32 	%p23, %r137, 8;
	mov.b32 	%r310, 0;
	@%p23 bra 	$L__BB1_52;
	and.b32  	%r310, %r137, 2147483640;
	mov.b32 	%r308, 0;
	mov.u64 	%rd82, $str$1;
	add.u64 	%rd84, %SP, 0;
	mul.wide.s32 	%rd85, %r136, 4;
$L__BB1_51:
	.pragma "nounroll";
	mul.lo.s32 	%r207, %r308, %r136;
	mul.wide.s32 	%rd78, %r207, 4;
	add.s64 	%rd79, %rd6, %rd78;
	ld.global.f32 	%f118, [%rd79];
	add.f32 	%f119, %f118, 0f00000000;
	st.shared.f32 	[%r40], %f119;
	add.s32 	%r208, %r308, %r42;
	mul.wide.s32 	%rd80, %r208, 4;
	add.s64 	%rd81, %rd4, %rd80;
	st.global.f32 	[%rd81], %f119;
	cvt.f64.f32 	%fd1, %f119;
	st.local.f64 	[%rd9], %fd1;
	cvta.global.u64 	%rd83, %rd82;
	{ // callseq 1, 0
	.param .b64 param0;
	st.param.b64 	[param0], %rd83;
	.param .b64 param1;
	st.param.b64 	[param1], %rd84;
	.param .b32 retval0;
	call.uni (retval0), 
	vprintf, 
	(
	param0, 
	param1
	);
	ld.param.b32 	%r209, [retval0];
	} // callseq 1
	add.s64 	%rd86, %rd79, %rd85;
	ld.global.f32 	%f120, [%rd86];
	add.f32 	%f121, %f120, 0f00000000;
	st.shared.f32 	[%r40], %f121;
	st.global.f32 	[%rd81+4], %f121;
	cvt.f64.f32 	%fd2, %f121;
	st.local.f64 	[%rd9], %fd2;
	{ // callseq 2, 0
	.param .b64 param0;
	st.param.b64 	[param0], %rd83;
	.param .b64 param1;
	st.param.b64 	[param1], %rd84;
	.param .b32 retval0;
	call.uni (retval0), 
	vprintf, 
	(
	param0, 
	param1
	);
	ld.param.b32 	%r211, [retval0];
	} // callseq 2
	add.s64 	%rd87, %rd86, %rd85;
	ld.global.f32 	%f122, [%rd87];
	add.f32 	%f123, %f122, 0f00000000;
	st.shared.f32 	[%r40], %f123;
	st.global.f32 	[%rd81+8], %f123;
	cvt.f64.f32 	%fd3, %f123;
	st.local.f64 	[%rd9], %fd3;
	{ // callseq 3, 0
	.param .b64 param0;
	st.param.b64 	[param0], %rd83;
	.param .b64 param1;
	st.param.b64 	[param1], %rd84;
	.param .b32 retval0;
	call.uni (retval0), 
	vprintf, 
	(
	param0, 
	param1
	);
	ld.param.b32 	%r213, [retval0];
	} // callseq 3
	add.s64 	%rd88, %rd87, %rd85;
	ld.global.f32 	%f124, [%rd88];
	add.f32 	%f125, %f124, 0f00000000;
	st.shared.f32 	[%r40], %f125;
	st.global.f32 	[%rd81+12], %f125;
	cvt.f64.f32 	%fd4, %f125;
	st.local.f64 	[%rd9], %fd4;
	{ // callseq 4, 0
	.param .b64 param0;
	st.param.b64 	[param0], %rd83;
	.param .b64 param1;
	st.param.b64 	[param1], %rd84;
	.param .b32 retval0;
	call.uni (retval0), 
	vprintf, 
	(
	param0, 
	param1
	);
	ld.param.b32 	%r215, [retval0];
	} // callseq 4
	add.s64 	%rd89, %rd88, %rd85;
	ld.global.f32 	%f126, [%rd89];
	add.f32 	%f127, %f126, 0f00000000;
	st.shared.f32 	[%r40], %f127;
	st.global.f32 	[%rd81+16], %f127;
	cvt.f64.f32 	%fd5, %f127;
	st.local.f64 	[%rd9], %fd5;
	{ // callseq 5, 0
	.param .b64 param0;
	st.param.b64 	[param0], %rd83;
	.param .b64 param1;
	st.param.b64 	[param1], %rd84;
	.param .b32 retval0;
	call.uni (retval0), 
	vprintf, 
	(
	param0, 
	param1
	);
	ld.param.b32 	%r217, [retval0];
	} // callseq 5
	add.s64 	%rd90, %rd89, %rd85;
	ld.global.f32 	%f128, [%rd90];
	add.f32 	%f129, %f128, 0f00000000;
	st.shared.f32 	[%r40], %f129;
	st.global.f32 	[%rd81+20], %f129;
	cvt.f64.f32 	%fd6, %f129;
	st.local.f64 	[%rd9], %fd6;
	{ // callseq 6, 0
	.param .b64 param0;
	st.param.b64 	[param0], %rd83;
	.param .b64 param1;
	st.param.b64 	[param1], %rd84;
	.param .b32 retval0;
	call.uni (retval0), 
	vprintf, 
	(
	param0, 
	param1
	);
	ld.param.b32 	%r219, [retval0];
	} // callseq 6
	add.s64 	%rd91, %rd90, %rd85;
	ld.global.f32 	%f130, [%rd91];
	add.f32 	%f131, %f130, 0f00000000;
	st.shared.f32 	[%r40], %f131;
	st.global.f32 	[%rd81+24], %f131;
	cvt.f64.f32 	%fd7, %f131;
	st.local.f64 	[%rd9], %fd7;
	{ // callseq 7, 0
	.param .b64 param0;
	st.param.b64 	[param0], %rd83;
	.param .b64 param1;
	st.param.b64 	[param1], %rd84;
	.param .b32 retval0;
	call.uni (retval0), 
	vprintf, 
	(
	param0, 
	param1
	);
	ld.param.b32 	%r221, [retval0];
	} // callseq 7
	add.s64 	%rd92, %rd91, %rd85;
	ld.global.f32 	%f132, [%rd92];
	add.f32 	%f133, %f132, 0f00000000;
	st.shared.f32 	[%r40], %f133;
	st.global.f32 	[%rd81+28], %f133;
	cvt.f64.f32 	%fd8, %f133;
	st.local.f64 	[%rd9], %fd8;
	{ // callseq 8, 0
	.param .b64 param0;
	st.param.b64 	[param0], %rd83;
	.param .b64 param1;
	st.param.b64 	[param1], %rd84;
	.param .b32 retval0;
	call.uni (retval0), 
	vprintf, 
	(
	param0, 
	param1
	);
	ld.param.b32 	%r223, [retval0];
	} // callseq 8
	mov.b32 	%r225, 0;
	st.shared.u32 	[%r40], %r225;
	add.s32 	%r308, %r308, 8;
	setp.ne.s32 	%p24, %r308, %r310;
	@%p24 bra 	$L__BB1_51;
$L__BB1_52:
	setp.eq.s32 	%p25, %r60, 0;
	@%p25 bra 	$L__BB1_60;
	and.b32  	%r65, %r137, 3;
	setp.lt.u32 	%p26, %r60, 4;
	@%p26 bra 	$L__BB1_55;
	mul.lo.s32 	%r226, %r310, %r136;
	mul.wide.s32 	%rd93, %r226, 4;
	add.s64 	%rd94, %rd6, %rd93;
	ld.global.f32 	%f134, [%rd94];
	add.f32 	%f135, %f134, 0f00000000;
	st.shared.f32 	[%r40], %f135;
	add.s32 	%r227, %r310, %r42;
	mul.wide.s32 	%rd95, %r227, 4;
	add.s64 	%rd96, %rd4, %rd95;
	st.global.f32 	[%rd96], %f135;
	cvt.f64.f32 	%fd9, %f135;
	st.local.f64 	[%rd9], %fd9;
	mov.u64 	%rd97, $str$1;
	cvta.global.u64 	%rd98, %rd97;
	add.u64 	%rd99, %SP, 0;
	{ // callseq 9, 0
	.param .b64 param0;
	st.param.b64 	[param0], %rd98;
	.param .b64 param1;
	st.param.b64 	[param1], %rd99;
	.param .b32 retval0;
	call.uni (retval0), 
	vprintf, 
	(
	param0, 
	param1
	);
	ld.param.b32 	%r228, [retval0];
	} // callseq 9
	mul.wide.s32 	%rd100, %r136, 4;
	add.s64 	%rd101, %rd94, %rd100;
	ld.global.f32 	%f136, [%rd101];
	add.f32 	%f137, %f136, 0f00000000;
	st.shared.f32 	[%r40], %f137;
	st.global.f32 	[%rd96+4], %f137;
	cvt.f64.f32 	%fd10, %f137;
	st.local.f64 	[%rd9], %fd10;
	{ // callseq 10, 0
	.param .b64 param0;
	st.param.b64 	[param0], %rd98;
	.param .b64 param1;
	st.param.b64 	[param1], %rd99;
	.param .b32 retval0;
	call.uni (retval0), 
	vprintf, 
	(
	param0, 
	param1
	);
	ld.param.b32 	%r230, [retval0];
	} // callseq 10
	add.s64 	%rd102, %rd101, %rd100;
	ld.global.f32 	%f138, [%rd102];
	add.f32 	%f139, %f138, 0f00000000;
	st.shared.f32 	[%r40], %f139;
	st.global.f32 	[%rd96+8], %f139;
	cvt.f64.f32 	%fd11, %f139;
	st.local.f64 	[%rd9], %fd11;
	{ // callseq 11, 0
	.param .b64 param0;
	st.param.b64 	[param0], %rd98;
	.param .b64 param1;
	st.param.b64 	[param1], %rd99;
	.param .b32 retval0;
	call.uni (retval0), 
	vprintf, 
	(
	param0, 
	param1
	);
	ld.param.b32 	%r232, [retval0];
	} // callseq 11
	add.s64 	%rd103, %rd102, %rd100;
	ld.global.f32 	%f140, [%rd103];
	add.f32 	%f141, %f140, 0f00000000;
	st.shared.f32 	[%r40], %f141;
	st.global.f32 	[%rd96+12], %f141;
	cvt.f64.f32 	%fd12, %f141;
	st.local.f64 	[%rd9], %fd12;
	{ // callseq 12, 0
	.param .b64 param0;
	st.param.b64 	[param0], %rd98;
	.param .b64 param1;
	st.param.b64 	[param1], %rd99;
	.param .b32 retval0;
	call.uni (retval0), 
	vprintf, 
	(
	param0, 
	param1
	);
	ld.param.b32 	%r234, [retval0];
	} // callseq 12
	mov.b32 	%r236, 0;
	st.shared.u32 	[%r40], %r236;
	add.s32 	%r310, %r310, 4;
$L__BB1_55:
	setp.eq.s32 	%p27, %r65, 0;
	@%p27 bra 	$L__BB1_60;
	setp.eq.s32 	%p28, %r65, 1;
	@%p28 bra 	$L__BB1_58;
	mul.lo.s32 	%r237, %r310, %r136;
	mul.wide.s32 	%rd104, %r237, 4;
	add.s64 	%rd105, %rd6, %rd104;
	ld.global.f32 	%f142, [%rd105];
	add.f32 	%f143, %f142, 0f00000000;
	st.shared.f32 	[%r40], %f143;
	add.s32 	%r238, %r310, %r42;
	mul.wide.s32 	%rd106, %r238, 4;
	add.s64 	%rd107, %rd4, %rd106;
	st.global.f32 	[%rd107], %f143;
	cvt.f64.f32 	%fd13, %f143;
	st.local.f64 	[%rd9], %fd13;
	mov.u64 	%rd108, $str$1;
	cvta.global.u64 	%rd109, %rd108;
	add.u64 	%rd110, %SP, 0;
	{ // callseq 13, 0
	.param .b64 param0;
	st.param.b64 	[param0], %rd109;
	.param .b64 param1;
	st.param.b64 	[param1], %rd110;
	.param .b32 retval0;
	call.uni (retval0), 
	vprintf, 
	(
	param0, 
	param1
	);
	ld.param.b32 	%r239, [retval0];
	} // callseq 13
	mul.wide.s32 	%rd111, %r136, 4;
	add.s64 	%rd112, %rd105, %rd111;
	ld.global.f32 	%f144, [%rd112];
	add.f32 	%f145, %f144, 0f00000000;
	st.shared.f32 	[%r40], %f145;
	st.global.f32 	[%rd107+4], %f145;
	cvt.f64.f32 	%fd14, %f145;
	st.local.f64 	[%rd9], %fd14;
	{ // callseq 14, 0
	.param .b64 param0;
	st.param.b64 	[param0], %rd109;
	.param .b64 param1;
	st.param.b64 	[param1], %rd110;
	.param .b32 retval0;
	call.uni (retval0), 
	vprintf, 
	(
	param0, 
	param1
	);
	ld.param.b32 	%r241, [retval0];
	} // callseq 14
	mov.b32 	%r243, 0;
	st.shared.u32 	[%r40], %r243;
	add.s32 	%r310, %r310, 2;
$L__BB1_58:
	and.b32  	%r244, %r137, 1;
	setp.eq.b32 	%p29, %r244, 1;
	not.pred 	%p30, %p29;
	@%p30 bra 	$L__BB1_60;
	mul.lo.s32 	%r245, %r310, %r136;
	mul.wide.s32 	%rd113, %r245, 4;
	add.s64 	%rd114, %rd6, %rd113;
	ld.global.f32 	%f146, [%rd114];
	add.f32 	%f147, %f146, 0f00000000;
	st.shared.f32 	[%r40], %f147;
	add.s32 	%r246, %r310, %r42;
	mul.wide.s32 	%rd115, %r246, 4;
	add.s64 	%rd116, %rd4, %rd115;
	st.global.f32 	[%rd116], %f147;
	cvt.f64.f32 	%fd15, %f147;
	st.local.f64 	[%rd9], %fd15;
	mov.u64 	%rd117, $str$1;
	cvta.global.u64 	%rd118, %rd117;
	add.u64 	%rd119, %SP, 0;
	{ // callseq 15, 0
	.param .b64 param0;
	st.param.b64 	[param0], %rd118;
	.param .b64 param1;
	st.param.b64 	[param1], %rd119;
	.param .b32 retval0;
	call.uni (retval0), 
	vprintf, 
	(
	param0, 
	param1
	);
	ld.param.b32 	%r247, [retval0];
	} // callseq 15
	mov.b32 	%r249, 0;
	st.shared.u32 	[%r40], %r249;
$L__BB1_60:
	and.b32  	%r70, %r137, 7;
	setp.lt.u32 	%p41, %r137, 8;
	mov.b32 	%r314, 0;
	@%p41 bra 	$L__BB1_63;
	and.b32  	%r314, %r137, 2147483640;
	mov.b32 	%r312, 0;
$L__BB1_62:
	.pragma "nounroll";
	add.s32 	%r264, %r312, %r42;
	mul.wide.s32 	%rd150, %r264, 4;
	add.s64 	%rd151, %rd4, %rd150;
	ld.global.f32 	%f242, [%rd151];
	mov.f32 	%f243, 0f3F800000;
	sub.f32 	%f244, %f243, %f242;
	mul.f32 	%f245, %f242, %f244;
	add.s64 	%rd152, %rd3, %rd150;
	ld.global.f32 	%f246, [%rd152];
	sub.f32 	%f247, %f242, %f246;
	mul.f32 	%f248, %f245, %f247;
	add.s64 	%rd153, %rd5, %rd150;
	st.global.f32 	[%rd153], %f248;
	ld.global.f32 	%f249, [%rd151+4];
	sub.f32 	%f250, %f243, %f249;
	mul.f32 	%f251, %f249, %f250;
	ld.global.f32 	%f252, [%rd152+4];
	sub.f32 	%f253, %f249, %f252;
	mul.f32 	%f254, %f251, %f253;
	st.global.f32 	[%rd153+4], %f254;
	ld.global.f32 	%f255, [%rd151+8];
	sub.f32 	%f256, %f243, %f255;
	mul.f32 	%f257, %f255, %f256;
	ld.global.f32 	%f258, [%rd152+8];
	sub.f32 	%f259, %f255, %f258;
	mul.f32 	%f260, %f257, %f259;
	st.global.f32 	[%rd153+8], %f260;
	ld.global.f32 	%f261, [%rd151+12];
	sub.f32 	%f262, %f243, %f261;
	mul.f32 	%f263, %f261, %f262;
	ld.global.f32 	%f264, [%rd152+12];
	sub.f32 	%f265, %f261, %f264;
	mul.f32 	%f266, %f263, %f265;
	st.global.f32 	[%rd153+12], %f266;
	ld.global.f32 	%f267, [%rd151+16];
	sub.f32 	%f268, %f243, %f267;
	mul.f32 	%f269, %f267, %f268;
	ld.global.f32 	%f270, [%rd152+16];
	sub.f32 	%f271, %f267, %f270;
	mul.f32 	%f272, %f269, %f271;
	st.global.f32 	[%rd153+16], %f272;
	ld.global.f32 	%f273, [%rd151+20];
	sub.f32 	%f274, %f243, %f273;
	mul.f32 	%f275, %f273, %f274;
	ld.global.f32 	%f276, [%rd152+20];
	sub.f32 	%f277, %f273, %f276;
	mul.f32 	%f278, %f275, %f277;
	st.global.f32 	[%rd153+20], %f278;
	ld.global.f32 	%f279, [%rd151+24];
	sub.f32 	%f280, %f243, %f279;
	mul.f32 	%f281, %f279, %f280;
	ld.global.f32 	%f282, [%rd152+24];
	sub.f32 	%f283, %f279, %f282;
	mul.f32 	%f284, %f281, %f283;
	st.global.f32 	[%rd153+24], %f284;
	ld.global.f32 	%f285, [%rd151+28];
	sub.f32 	%f286, %f243, %f285;
	mul.f32 	%f287, %f285, %f286;
	ld.global.f32 	%f288, [%rd152+28];
	sub.f32 	%f289, %f285, %f288;
	mul.f32 	%f290, %f287, %f289;
	st.global.f32 	[%rd153+28], %f290;
	add.s32 	%r312, %r312, 8;
	setp.ne.s32 	%p42, %r312, %r314;
	@%p42 bra 	$L__BB1_62;
$L__BB1_63:
	setp.eq.s32 	%p43, %r70, 0;
	@%p43 bra 	$L__BB1_71;
	and.b32  	%r75, %r137, 3;
	setp.lt.u32 	%p44, %r70, 4;
	@%p44 bra 	$L__BB1_66;
	add.s32 	%r265, %r314, %r42;
	mul.wide.s32 	%rd154, %r265, 4;
	add.s64 	%rd155, %rd4, %rd154;
	ld.global.f32 	%f291, [%rd155];
	mov.f32 	%f292, 0f3F800000;
	sub.f32 	%f293, %f292, %f291;
	mul.f32 	%f294, %f291, %f293;
	add.s64 	%rd156, %rd3, %rd154;
	ld.global.f32 	%f295, [%rd156];
	sub.f32 	%f296, %f291, %f295;
	mul.f32 	%f297, %f294, %f296;
	add.s64 	%rd157, %rd5, %rd154;
	st.global.f32 	[%rd157], %f297;
	ld.global.f32 	%f298, [%rd155+4];
	sub.f32 	%f299, %f292, %f298;
	mul.f32 	%f300, %f298, %f299;
	ld.global.f32 	%f301, [%rd156+4];
	sub.f32 	%f302, %f298, %f301;
	mul.f32 	%f303, %f300, %f302;
	st.global.f32 	[%rd157+4], %f303;
	ld.global.f32 	%f304, [%rd155+8];
	sub.f32 	%f305, %f292, %f304;
	mul.f32 	%f306, %f304, %f305;
	ld.global.f32 	%f307, [%rd156+8];
	sub.f32 	%f308, %f304, %f307;
	mul.f32 	%f309, %f306, %f308;
	st.global.f32 	[%rd157+8], %f309;
	ld.global.f32 	%f310, [%rd155+12];
	sub.f32 	%f311, %f292, %f310;
	mul.f32 	%f312, %f310, %f311;
	ld.global.f32 	%f313, [%rd156+12];
	sub.f32 	%f314, %f310, %f313;
	mul.f32 	%f315, %f312, %f314;
	st.global.f32 	[%rd157+12], %f315;
	add.s32 	%r314, %r314, 4;
$L__BB1_66:
	setp.eq.s32 	%p45, %r75, 0;
	@%p45 bra 	$L__BB1_71;
	setp.eq.s32 	%p46, %r75, 1;
	@%p46 bra 	$L__BB1_69;
	add.s32 	%r266, %r314, %r42;
	mul.wide.s32 	%rd158, %r266, 4;
	add.s64 	%rd159, %rd4, %rd158;
	ld.global.f32 	%f316, [%rd159];
	mov.f32 	%f317, 0f3F800000;
	sub.f32 	%f318, %f317, %f316;
	mul.f32 	%f319, %f316, %f318;
	add.s64 	%rd160, %rd3, %rd158;
	ld.global.f32 	%f320, [%rd160];
	sub.f32 	%f321, %f316, %f320;
	mul.f32 	%f322, %f319, %f321;
	add.s64 	%rd161, %rd5, %rd158;
	st.global.f32 	[%rd161], %f322;
	ld.global.f32 	%f323, [%rd159+4];
	sub.f32 	%f324, %f317, %f323;
	mul.f32 	%f325, %f323, %f324;
	ld.global.f32 	%f326, [%rd160+4];
	sub.f32 	%f327, %f323, %f326;
	mul.f32 	%f328, %f325, %f327;
	st.global.f32 	[%rd161+4], %f328;
	add.s32 	%r314, %r314, 2;
$L__BB1_69:
	and.b32  	%r267, %r137, 1;
	setp.eq.b32 	%p47, %r267, 1;
	not.pred 	%p48, %p47;
	@%p48 bra 	$L__BB1_71;
	add.s32 	%r268, %r314, %r42;
	mul.wide.s32 	%rd162, %r268, 4;
	add.s64 	%rd163, %rd4, %rd162;
	ld.global.f32 	%f329, [%rd163];
	mov.f32 	%f330, 0f3F800000;
	sub.f32 	%f331, %f330, %f329;
	mul.f32 	%f332, %f329, %f331;
	add.s64 	%rd164, %rd3, %rd162;
	ld.global.f32 	%f333, [%rd164];
	sub.f32 	%f334, %f329, %f333;
	mul.f32 	%f335, %f332, %f334;
	add.s64 	%rd165, %rd5, %rd162;
	st.global.f32 	[%rd165], %f335;
$L__BB1_71:
	add.s32 	%r80, %r40, %r39;
	mov.b32 	%r269, 0;
	st.shared.u32 	[%r80], %r269;
	setp.lt.s32 	%p49, %r136, 1;
	@%p49 bra 	$L__BB1_99;
	setp.lt.s32 	%p50, %r137, 1;
	mul.lo.s32 	%r81, %r137, %r1;
	mul.lo.s32 	%r82, %r136, %r1;
	@%p50 bra 	$L__BB1_86;
	and.b32  	%r83, %r137, 7;
	and.b32  	%r84, %r137, 3;
	and.b32  	%r85, %r137, 2147483640;
	and.b32  	%r86, %r137, 1;
	neg.s32 	%r87, %r85;
	shl.b32 	%r88, %r136, 3;
	mul.wide.u32 	%rd12, %r88, 4;
	mul.lo.s32 	%r89, %r136, 7;
	mul.lo.s32 	%r90, %r136, 6;
	mul.lo.s32 	%r91, %r136, 5;
	shl.b32 	%r92, %r136, 2;
	mul.lo.s32 	%r93, %r136, 3;
	shl.b32 	%r94, %r136, 1;
	mov.b32 	%r316, 0;
$L__BB1_74:
	setp.lt.u32 	%p59, %r137, 8;
	mov.b32 	%r327, 0;
	mov.f32 	%f535, 0f00000000;
	@%p59 bra 	$L__BB1_77;
	cvt.u64.u32 	%rd13, %r316;
	mul.wide.u32 	%rd178, %r316, 4;
	add.s64 	%rd179, %rd6, %rd178;
	add.s64 	%rd250, %rd179, 4;
	mov.f32 	%f535, 0f00000000;
	mov.u32 	%r317, %r136;
	mov.u32 	%r318, %r81;
	mov.u32 	%r319, %r94;
	mov.u32 	%r320, %r93;
	mov.u32 	%r321, %r92;
	mov.u32 	%r322, %r91;
	mov.u32 	%r323, %r90;
	mov.u32 	%r324, %r89;
	mov.u32 	%r325, %r87;
$L__BB1_76:
	.pragma "nounroll";
	mul.wide.s32 	%rd180, %r318, 4;
	add.s64 	%rd181, %rd5, %rd180;
	ld.global.f32 	%f463, [%rd250];
	ld.global.f32 	%f464, [%rd181];
	fma.rn.f32 	%f465, %f463, %f464, %f535;
	cvt.u64.u32 	%rd182, %r317;
	add.s64 	%rd183, %rd13, %rd182;
	shl.b64 	%rd184, %rd183, 2;
	add.s64 	%rd185, %rd6, %rd184;
	ld.global.f32 	%f466, [%rd185+4];
	ld.global.f32 	%f467, [%rd181+4];
	fma.rn.f32 	%f468, %f466, %f467, %f465;
	cvt.u64.u32 	%rd186, %r319;
	add.s64 	%rd187, %rd13, %rd186;
	shl.b64 	%rd188, %rd187, 2;
	add.s64 	%rd189, %rd6, %rd188;
	ld.global.f32 	%f469, [%rd189+4];
	ld.global.f32 	%f470, [%rd181+8];
	fma.rn.f32 	%f471, %f469, %f470, %f468;
	cvt.u64.u32 	%rd190, %r320;
	add.s64 	%rd191, %rd13, %rd190;
	shl.b64 	%rd192, %rd191, 2;
	add.s64 	%rd193, %rd6, %rd192;
	ld.global.f32 	%f472, [%rd193+4];
	ld.global.f32 	%f473, [%rd181+12];
	fma.rn.f32 	%f474, %f472, %f473, %f471;
	cvt.u64.u32 	%rd194, %r321;
	add.s64 	%rd195, %rd13, %rd194;
	shl.b64 	%rd196, %rd195, 2;
	add.s64 	%rd197, %rd6, %rd196;
	ld.global.f32 	%f475, [%rd197+4];
	ld.global.f32 	%f476, [%rd181+16];
	fma.rn.f32 	%f477, %f475, %f476, %f474;
	cvt.u64.u32 	%rd198, %r322;
	add.s64 	%rd199, %rd13, %rd198;
	shl.b64 	%rd200, %rd199, 2;
	add.s64 	%rd201, %rd6, %rd200;
	ld.global.f32 	%f478, [%rd201+4];
	ld.global.f32 	%f479, [%rd181+20];
	fma.rn.f32 	%f480, %f478, %f479, %f477;
	cvt.u64.u32 	%rd202, %r323;
	add.s64 	%rd203, %rd13, %rd202;
	shl.b64 	%rd204, %rd203, 2;
	add.s64 	%rd205, %rd6, %rd204;
	ld.global.f32 	%f481, [%rd205+4];
	ld.global.f32 	%f482, [%rd181+24];
	fma.rn.f32 	%f483, %f481, %f482, %f480;
	cvt.u64.u32 	%rd206, %r324;
	add.s64 	%rd207, %rd13, %rd206;
	shl.b64 	%rd208, %rd207, 2;
	add.s64 	%rd209, %rd6, %rd208;
	ld.global.f32 	%f484, [%rd209+4];
	ld.global.f32 	%f485, [%rd181+28];
	fma.rn.f32 	%f535, %f484, %f485, %f483;
	add.s32 	%r325, %r325, 8;
	add.s64 	%rd250, %rd250, %rd12;
	add.s32 	%r324, %r324, %r88;
	add.s32 	%r323, %r323, %r88;
	add.s32 	%r322, %r322, %r88;
	add.s32 	%r321, %r321, %r88;
	add.s32 	%r320, %r320, %r88;
	add.s32 	%r319, %r319, %r88;
	add.s32 	%r318, %r318, 8;
	add.s32 	%r317, %r317, %r88;
	setp.ne.s32 	%p60, %r325, 0;
	mov.u32 	%r327, %r85;
	@%p60 bra 	$L__BB1_76;
$L__BB1_77:
	setp.eq.s32 	%p61, %r83, 0;
	@%p61 bra 	$L__BB1_85;
	add.s32 	%r280, %r83, -1;
	setp.lt.u32 	%p62, %r280, 3;
	@%p62 bra 	$L__BB1_80;
	mul.lo.s32 	%r281, %r327, %r136;
	cvt.u64.u32 	%rd210, %r281;
	cvt.u64.u32 	%rd211, %r316;
	add.s64 	%rd212, %rd211, %rd210;
	shl.b64 	%rd213, %rd212, 2;
	add.s64 	%rd214, %rd6, %rd213;
	ld.global.f32 	%f487, [%rd214+4];
	add.s32 	%r282, %r327, %r81;
	mul.wide.s32 	%rd215, %r282, 4;
	add.s64 	%rd216, %rd5, %rd215;
	ld.global.f32 	%f488, [%rd216];
	fma.rn.f32 	%f489, %f487, %f488, %f535;
	add.s32 	%r283, %r281, %r136;
	cvt.u64.u32 	%rd217, %r283;
	add.s64 	%rd218, %rd211, %rd217;
	shl.b64 	%rd219, %rd218, 2;
	add.s64 	%rd220, %rd6, %rd219;
	ld.global.f32 	%f490, [%rd220+4];
	ld.global.f32 	%f491, [%rd216+4];
	fma.rn.f32 	%f492, %f490, %f491, %f489;
	add.s32 	%r284, %r283, %r136;
	cvt.u64.u32 	%rd221, %r284;
	add.s64 	%rd222, %rd211, %rd221;
	shl.b64 	%rd223, %rd222, 2;
	add.s64 	%rd224, %rd6, %rd223;
	ld.global.f32 	%f493, [%rd224+4];
	ld.global.f32 	%f494, [%rd216+8];
	fma.rn.f32 	%f495, %f493, %f494, %f492;
	add.s32 	%r285, %r284, %r136;
	cvt.u64.u32 	%rd225, %r285;
	add.s64 	%rd226, %rd211, %rd225;
	shl.b64 	%rd227, %rd226, 2;
	add.s64 	%rd228, %rd6, %rd227;
	ld.global.f32 	%f496, [%rd228+4];
	ld.global.f32 	%f497, [%rd216+12];
	fma.rn.f32 	%f535, %f496, %f497, %f495;
	add.s32 	%r327, %r327, 4;
$L__BB1_80:
	setp.eq.s32 	%p63, %r84, 0;
	@%p63 bra 	$L__BB1_85;
	setp.eq.s32 	%p64, %r84, 1;
	@%p64 bra 	$L__BB1_83;
	mul.lo.s32 	%r286, %r327, %r136;
	cvt.u64.u32 	%rd229, %r286;
	cvt.u64.u32 	%rd230, %r316;
	add.s64 	%rd231, %rd230, %rd229;
	shl.b64 	%rd232, %rd231, 2;
	add.s64 	%rd233, %rd6, %rd232;
	ld.global.f32 	%f499, [%rd233+4];
	add.s32 	%r287, %r327, %r81;
	mul.wide.s32 	%rd234, %r287, 4;
	add.s64 	%rd235, %rd5, %rd234;
	ld.global.f32 	%f500, [%rd235];
	fma.rn.f32 	%f501, %f499, %f500, %f535;
	add.s32 	%r288, %r286, %r136;
	cvt.u64.u32 	%rd236, %r288;
	add.s64 	%rd237, %rd230, %rd236;
	shl.b64 	%rd238, %rd237, 2;
	add.s64 	%rd239, %rd6, %rd238;
	ld.global.f32 	%f502, [%rd239+4];
	ld.global.f32 	%f503, [%rd235+4];
	fma.rn.f32 	%f535, %f502, %f503, %f501;
	add.s32 	%r327, %r327, 2;
$L__BB1_83:
	setp.eq.s32 	%p65, %r86, 0;
	@%p65 bra 	$L__BB1_85;
	mul.lo.s32 	%r289, %r327, %r136;
	cvt.u64.u32 	%rd240, %r289;
	cvt.u64.u32 	%rd241, %r316;
	add.s64 	%rd242, %rd241, %rd240;
	shl.b64 	%rd243, %rd242, 2;
	add.s64 	%rd244, %rd6, %rd243;
	ld.global.f32 	%f504, [%rd244+4];
	add.s32 	%r290, %r327, %r81;
	mul.wide.s32 	%rd245, %r290, 4;
	add.s64 	%rd246, %rd5, %rd245;
	ld.global.f32 	%f505, [%rd246];
	fma.rn.f32 	%f535, %f504, %f505, %f535;
$L__BB1_85:
	add.s32 	%r291, %r316, %r82;
	mul.wide.s32 	%rd247, %r291, 4;
	add.s64 	%rd248, %rd8, %rd247;
	ld.global.f32 	%f506, [%rd248];
	mul.f32 	%f507, %f535, %f506;
	mov.f32 	%f508, 0f3F800000;
	sub.f32 	%f509, %f508, %f506;
	mul.f32 	%f510, %f507, %f509;
	add.s64 	%rd249, %rd7, %rd247;
	st.global.f32 	[%rd249], %f510;
	add.s32 	%r316, %r316, 1;
	setp.eq.s32 	%p66, %r316, %r136;
	@%p66 bra 	$L__BB1_98;
	bra.uni 	$L__BB1_74;
$L__BB1_86:
	add.s32 	%r271, %r136, -1;
	and.b32  	%r120, %r136, 15;
	setp.lt.u32 	%p51, %r271, 15;
	mov.b32 	%r331, 0;
	@%p51 bra 	$L__BB1_89;
	and.b32  	%r331, %r136, 2147483632;
	mov.b32 	%r329, 0;
$L__BB1_88:
	.pragma "nounroll";
	add.s32 	%r273, %r329, %r82;
	mul.wide.s32 	%rd166, %r273, 4;
	add.s64 	%rd167, %rd8, %rd166;
	ld.global.f32 	%f336, [%rd167];
	mul.f32 	%f337, %f336, 0f00000000;
	mov.f32 	%f338, 0f3F800000;
	sub.f32 	%f339, %f338, %f336;
	mul.f32 	%f340, %f337, %f339;
	add.s64 	%rd168, %rd7, %rd166;
	st.global.f32 	[%rd168], %f340;
	ld.global.f32 	%f341, [%rd167+4];
	mul.f32 	%f342, %f341, 0f00000000;
	sub.f32 	%f343, %f338, %f341;
	mul.f32 	%f344, %f342, %f343;
	st.global.f32 	[%rd168+4], %f344;
	ld.global.f32 	%f345, [%rd167+8];
	mul.f32 	%f346, %f345, 0f00000000;
	sub.f32 	%f347, %f338, %f345;
	mul.f32 	%f348, %f346, %f347;
	st.global.f32 	[%rd168+8], %f348;
	ld.global.f32 	%f349, [%rd167+12];
	mul.f32 	%f350, %f349, 0f00000000;
	sub.f32 	%f351, %f338, %f349;
	mul.f32 	%f352, %f350, %f351;
	st.global.f32 	[%rd168+12], %f352;
	ld.global.f32 	%f353, [%rd167+16];
	mul.f32 	%f354, %f353, 0f00000000;
	sub.f32 	%f355, %f338, %f353;
	mul.f32 	%f356, %f354, %f355;
	st.global.f32 	[%rd168+16], %f356;
	ld.global.f32 	%f357, [%rd167+20];
	mul.f32 	%f358, %f357, 0f00000000;
	sub.f32 	%f359, %f338, %f357;
	mul.f32 	%f360, %f358, %f359;
	st.global.f32 	[%rd168+20], %f360;
	ld.global.f32 	%f361, [%rd167+24];
	mul.f32 	%f362, %f361, 0f00000000;
	sub.f32 	%f363, %f338, %f361;
	mul.f32 	%f364, %f362, %f363;
	st.global.f32 	[%rd168+24], %f364;
	ld.global.f32 	%f365, [%rd167+28];
	mul.f32 	%f366, %f365, 0f00000000;
	sub.f32 	%f367, %f338, %f365;
	mul.f32 	%f368, %f366, %f367;
	st.global.f32 	[%rd168+28], %f368;
	ld.global.f32 	%f369, [%rd167+32];
	mul.f32 	%f370, %f369, 0f00000000;
	sub.f32 	%f371, %f338, %f369;
	mul.f32 	%f372, %f370, %f371;
	st.global.f32 	[%rd168+32], %f372;
	ld.global.f32 	%f373, [%rd167+36];
	mul.f32 	%f374, %f373, 0f00000000;
	sub.f32 	%f375, %f338, %f373;
	mul.f32 	%f376, %f374, %f375;
	st.global.f32 	[%rd168+36], %f376;
	ld.global.f32 	%f377, [%rd167+40];
	mul.f32 	%f378, %f377, 0f00000000;
	sub.f32 	%f379, %f338, %f377;
	mul.f32 	%f380, %f378, %f379;
	st.global.f32 	[%rd168+40], %f380;
	ld.global.f32 	%f381, [%rd167+44];
	mul.f32 	%f382, %f381, 0f00000000;
	sub.f32 	%f383, %f338, %f381;
	mul.f32 	%f384, %f382, %f383;
	st.global.f32 	[%rd168+44], %f384;
	ld.global.f32 	%f385, [%rd167+48];
	mul.f32 	%f386, %f385, 0f00000000;
	sub.f32 	%f387, %f338, %f385;
	mul.f32 	%f388, %f386, %f387;
	st.global.f32 	[%rd168+48], %f388;
	ld.global.f32 	%f389, [%rd167+52];
	mul.f32 	%f390, %f389, 0f00000000;
	sub.f32 	%f391, %f338, %f389;
	mul.f32 	%f392, %f390, %f391;
	st.global.f32 	[%rd168+52], %f392;
	ld.global.f32 	%f393, [%rd167+56];
	mul.f32 	%f394, %f393, 0f00000000;
	sub.f32 	%f395, %f338, %f393;
	mul.f32 	%f396, %f394, %f395;
	st.global.f32 	[%rd168+56], %f396;
	ld.global.f32 	%f397, [%rd167+60];
	mul.f32 	%f398, %f397, 0f00000000;
	sub.f32 	%f399, %f338, %f397;
	mul.f32 	%f400, %f398, %f399;
	st.global.f32 	[%rd168+60], %f400;
	add.s32 	%r329, %r329, 16;
	setp.ne.s32 	%p52, %r329, %r331;
	@%p52 bra 	$L__BB1_88;
$L__BB1_89:
	setp.eq.s32 	%p53, %r120, 0;
	mov.f32 	%f535, 0f00000000;
	@%p53 bra 	$L__BB1_98;
	and.b32  	%r125, %r136, 7;
	setp.lt.u32 	%p54, %r120, 8;
	@%p54 bra 	$L__BB1_92;
	add.s32 	%r274, %r331, %r82;
	mul.wide.s32 	%rd169, %r274, 4;
	add.s64 	%rd170, %rd8, %rd169;
	ld.global.f32 	%f402, [%rd170];
	mul.f32 	%f403, %f402, 0f00000000;
	mov.f32 	%f404, 0f3F800000;
	sub.f32 	%f405, %f404, %f402;
	mul.f32 	%f406, %f403, %f405;
	add.s64 	%rd171, %rd7, %rd169;
	st.global.f32 	[%rd171], %f406;
	ld.global.f32 	%f407, [%rd170+4];
	mul.f32 	%f408, %f407, 0f00000000;
	sub.f32 	%f409, %f404, %f407;
	mul.f32 	%f410, %f408, %f409;
	st.global.f32 	[%rd171+4], %f410;
	ld.global.f32 	%f411, [%rd170+8];
	mul.f32 	%f412, %f411, 0f00000000;
	sub.f32 	%f413, %f404, %f411;
	mul.f32 	%f414, %f412, %f413;
	st.global.f32 	[%rd171+8], %f414;
	ld.global.f32 	%f415, [%rd170+12];
	mul.f32 	%f416, %f415, 0f00000000;
	sub.f32 	%f417, %f404, %f415;
	mul.f32 	%f418, %f416, %f417;
	st.global.f32 	[%rd171+12], %f418;
	ld.global.f32 	%f419, [%rd170+16];
	mul.f32 	%f420, %f419, 0f00000000;
	sub.f32 	%f421, %f404, %f419;
	mul.f32 	%f422, %f420, %f421;
	st.global.f32 	[%rd171+16], %f422;
	ld.global.f32 	%f423, [%rd170+20];
	mul.f32 	%f424, %f423, 0f00000000;
	sub.f32 	%f425, %f404, %f423;
	mul.f32 	%f426, %f424, %f425;
	st.global.f32 	[%rd171+20], %f426;
	ld.global.f32 	%f427, [%rd170+24];
	mul.f32 	%f428, %f427, 0f00000000;
	sub.f32 	%f429, %f404, %f427;
	mul.f32 	%f430, %f428, %f429;
	st.global.f32 	[%rd171+24], %f430;
	ld.global.f32 	%f431, [%rd170+28];
	mul.f32 	%f432, %f431, 0f00000000;
	sub.f32 	%f433, %f404, %f431;
	mul.f32 	%f434, %f432, %f433;
	st.global.f32 	[%rd171+28], %f434;
	add.s32 	%r331, %r331, 8;
$L__BB1_92:
	setp.eq.s32 	%p55, %r125, 0;
	@%p55 bra 	$L__BB1_98;
	and.b32  	%r128, %r136, 3;
	setp.lt.u32 	%p56, %r125, 4;
	@%p56 bra 	$L__BB1_95;
	add.s32 	%r275, %r331, %r82;
	mul.wide.s32 	%rd172, %r275, 4;
	add.s64 	%rd173, %rd8, %rd172;
	ld.global.f32 	%f436, [%rd173];
	mul.f32 	%f437, %f436, 0f00000000;
	mov.f32 	%f438, 0f3F800000;
	sub.f32 	%f439, %f438, %f436;
	mul.f32 	%f440, %f437, %f439;
	add.s64 	%rd174, %rd7, %rd172;
	st.global.f32 	[%rd174], %f440;
	ld.global.f32 	%f441, [%rd173+4];
	mul.f32 	%f442, %f441, 0f00000000;
	sub.f32 	%f443, %f438, %f441;
	mul.f32 	%f444, %f442, %f443;
	st.global.f32 	[%rd174+4], %f444;
	ld.global.f32 	%f445, [%rd173+8];
	mul.f32 	%f446, %f445, 0f00000000;
	sub.f32 	%f447, %f438, %f445;
	mul.f32 	%f448, %f446, %f447;
	st.global.f32 	[%rd174+8], %f448;
	ld.global.f32 	%f449, [%rd173+12];
	mul.f32 	%f450, %f449, 0f00000000;
	sub.f32 	%f451, %f438, %f449;
	mul.f32 	%f452, %f450, %f451;
	st.global.f32 	[%rd174+12], %f452;
	add.s32 	%r331, %r331, 4;
$L__BB1_95:
	setp.eq.s32 	%p57, %r128, 0;
	@%p57 bra 	$L__BB1_98;
	mov.b32 	%r334, 0;
$L__BB1_97:
	.pragma "nounroll";
	add.s32 	%r277, %r331, %r82;
	mul.wide.s32 	%rd175, %r277, 4;
	add.s64 	%rd176, %rd8, %rd175;
	ld.global.f32 	%f455, [%rd176];
	mul.f32 	%f456, %f455, 0f00000000;
	mov.f32 	%f457, 0f3F800000;
	sub.f32 	%f458, %f457, %f455;
	mul.f32 	%f459, %f456, %f458;
	add.s64 	%rd177, %rd7, %rd175;
	st.global.f32 	[%rd177], %f459;
	add.s32 	%r331, %r331, 1;
	add.s32 	%r334, %r334, 1;
	setp.ne.s32 	%p58, %r334, %r128;
	@%p58 bra 	$L__BB1_97;
$L__BB1_98:
	st.shared.f32 	[%r80], %f535;
$L__BB1_99:
	ret;

}
	// .globl	_Z13adjustWeightsfPfS_S_S_S_iiiii
.visible .entry _Z13adjustWeightsfPfS_S_S_S_iiiii(
	.param .f32 _Z13adjustWeightsfPfS_S_S_S_iiiii_param_0,
	.param .u64 .ptr .align 1 _Z13adjustWeightsfPfS_S_S_S_iiiii_param_1,
	.param .u64 .ptr .align 1 _Z13adjustWeightsfPfS_S_S_S_iiiii_param_2,
	.param .u64 .ptr .align 1 _Z13adjustWeightsfPfS_S_S_S_iiiii_param_3,
	.param .u64 .ptr .align 1 _Z13adjustWeightsfPfS_S_S_S_iiiii_param_4,
	.param .u64 .ptr .align 1 _Z13adjustWeightsfPfS_S_S_S_iiiii_param_5,
	.param .u32 _Z13adjustWeightsfPfS_S_S_S_iiiii_param_6,
	.param .u32 _Z13adjustWeightsfPfS_S_S_S_iiiii_param_7,
	.param .u32 _Z13adjustWeightsfPfS_S_S_S_iiiii_param_8,
	.param .u32 _Z13adjustWeightsfPfS_S_S_S_iiiii_param_9,
	.param .u32 _Z13adjustWeightsfPfS_S_S_S_iiiii_param_10
)
{
	.local .align 8 .b8 	__local_depot2[8];
	.reg .b64 	%SP;
	.reg .b64 	%SPL;
	.reg .pred 	%p<20>;
	.reg .b32 	%r<131>;
	.reg .b32 	%f<167>;
	.reg .b64 	%rd<75>;
	.reg .b64 	%fd<31>;

	mov.u64 	%SPL, __local_depot2;
	cvta.local.u64 	%SP, %SPL;
	ld.param.f32 	%f1, [_Z13adjustWeightsfPfS_S_S_S_iiiii_param_0];
	ld.param.u64 	%rd7, [_Z13adjustWeightsfPfS_S_S_S_iiiii_param_1];
	ld.param.u64 	%rd8, [_Z13adjustWeightsfPfS_S_S_S_iiiii_param_3];
	ld.param.u64 	%rd9, [_Z13adjustWeightsfPfS_S_S_S_iiiii_param_5];
	ld.param.u32 	%r28, [_Z13adjustWeightsfPfS_S_S_S_iiiii_param_7];
	ld.param.u32 	%r29, [_Z13adjustWeightsfPfS_S_S_S_iiiii_param_8];
	cvta.to.global.u64 	%rd1, %rd7;
	cvta.to.global.u64 	%rd2, %rd9;
	cvta.to.global.u64 	%rd3, %rd8;
	add.u64 	%rd10, %SP, 0;
	add.u64 	%rd4, %SPL, 0;
	mov.u32 	%r30, %ctaid.x;
	mov.u32 	%r31, %ntid.x;
	mov.u32 	%r32, %tid.x;
	mad.lo.s32 	%r33, %r30, %r31, %r32;
	mov.u32 	%r34, %ctaid.y;
	mov.u32 	%r35, %ntid.y;
	mov.u32 	%r36, %tid.y;
	mad.lo.s32 	%r37, %r34, %r35, %r36;
	mov.u32 	%r38, %nctaid.x;
	mad.lo.s32 	%r1, %r37, %r38, %r33;
	setp.lt.s32 	%p1, %r29, 1;
	@%p1 bra 	$L__BB2_26;
	mul.lo.s32 	%r2, %r29, %r1;
	and.b32  	%r3, %r29, 7;
	setp.lt.u32 	%p2, %r29, 8;
	mov.b32 	%r121, 0;
	@%p2 bra 	$L__BB2_4;
	and.b32  	%r121, %r29, 2147483640;
	mov.b32 	%r130, 0;
	mov.u64 	%rd15, $str$2;
	mul.wide.s32 	%rd18, %r28, 4;
$L__BB2_3:
	.pragma "nounroll";
	mul.lo.s32 	%r41, %r130, %r28;
	mul.wide.s32 	%rd11, %r41, 4;
	add.s64 	%rd12, %rd3, %rd11;
	ld.global.f32 	%f2, [%rd12];
	add.s32 	%r42, %r130, %r2;
	mul.wide.s32 	%rd13, %r42, 4;
	add.s64 	%rd14, %rd2, %rd13;
	ld.global.f32 	%f3, [%rd14];
	mul.f32 	%f4, %f1, %f3;
	sub.f32 	%f5, %f2, %f4;
	st.global.f32 	[%rd12], %f5;
	cvt.f64.f32 	%fd1, %f5;
	st.local.f64 	[%rd4], %fd1;
	cvta.global.u64 	%rd16, %rd15;
	{ // callseq 17, 0
	.param .b64 param0;
	st.param.b64 	[param0], %rd16;
	.param .b64 param1;
	st.param.b64 	[param1], %rd10;
	.param .b32 retval0;
	call.uni (retval0), 
	vprintf, 
	(
	param0, 
	param1
	);
	ld.param.b32 	%r43, [retval0];
	} // callseq 17
	add.s64 	%rd19, %rd12, %rd18;
	ld.global.f32 	%f6, [%rd19];
	ld.global.f32 	%f7, [%rd14+4];
	mul.f32 	%f8, %f1, %f7;
	sub.f32 	%f9, %f6, %f8;
	st.global.f32 	[%rd19], %f9;
	cvt.f64.f32 	%fd2, %f9;
	st.local.f64 	[%rd4], %fd2;
	{ // callseq 18, 0
	.param .b64 param0;
	st.param.b64 	[param0], %rd16;
	.param .b64 param1;
	st.param.b64 	[param1], %rd10;
	.param .b32 retval0;
	call.uni (retval0), 
	vprintf, 
	(
	param0, 
	param1
	);
	ld.param.b32 	%r45, [retval0];
	} // callseq 18
	add.s64 	%rd20, %rd19, %rd18;
	ld.global.f32 	%f10, [%rd20];
	ld.global.f32 	%f11, [%rd14+8];
	mul.f32 	%f12, %f1, %f11;
	sub.f32 	%f13, %f10, %f12;
	st.global.f32 	[%rd20], %f13;
	cvt.f64.f32 	%fd3, %f13;
	st.local.f64 	[%rd4], %fd3;
	{ // callseq 19, 0
	.param .b64 param0;
	st.param.b64 	[param0], %rd16;
	.param .b64 param1;
	st.param.b64 	[param1], %rd10;
	.param .b32 retval0;
	call.uni (retval0), 
	vprintf, 
	(
	param0, 
	param1
	);
	ld.param.b32 	%r47, [retval0];
	} // callseq 19
	add.s64 	%rd21, %rd20, %rd18;
	ld.global.f32 	%f14, [%rd21];
	ld.global.f32 	%f15, [%rd14+12];
	mul.f32 	%f16, %f1, %f15;
	sub.f32 	%f17, %f14, %f16;
	st.global.f32 	[%rd21], %f17;
	cvt.f64.f32 	%fd4, %f17;
	st.local.f64 	[%rd4], %fd4;
	{ // callseq 20, 0
	.param .b64 param0;
	st.param.b64 	[param0], %rd16;
	.param .b64 param1;
	st.param.b64 	[param1], %rd10;
	.param .b32 retval0;
	call.uni (retval0), 
	vprintf, 
	(
	param0, 
	param1
	);
	ld.param.b32 	%r49, [retval0];
	} // callseq 20
	add.s64 	%rd22, %rd21, %rd18;
	ld.global.f32 	%f18, [%rd22];
	ld.global.f32 	%f19, [%rd14+16];
	mul.f32 	%f20, %f1, %f19;
	sub.f32 	%f21, %f18, %f20;
	st.global.f32 	[%rd22], %f21;
	cvt.f64.f32 	%fd5, %f21;
	st.local.f64 	[%rd4], %fd5;
	{ // callseq 21, 0
	.param .b64 param0;
	st.param.b64 	[param0], %rd16;
	.param .b64 param1;
	st.param.b64 	[param1], %rd10;
	.param .b32 retval0;
	call.uni (retval0), 
	vprintf, 
	(
	param0, 
	param1
	);
	ld.param.b32 	%r51, [retval0];
	} // callseq 21
	add.s64 	%rd23, %rd22, %rd18;
	ld.global.f32 	%f22, [%rd23];
	ld.global.f32 	%f23, [%rd14+20];
	mul.f32 	%f24, %f1, %f23;
	sub.f32 	%f25, %f22, %f24;
	st.global.f32 	[%rd23], %f25;
	cvt.f64.f32 	%fd6, %f25;
	st.local.f64 	[%rd4], %fd6;
	{ // callseq 22, 0
	.param .b64 param0;
	st.param.b64 	[param0], %rd16;
	.param .b64 param1;
	st.param.b64 	[param1], %rd10;
	.param .b32 retval0;
	call.uni (retval0), 
	vprintf, 
	(
	param0, 
	param1
	);
	ld.param.b32 	%r53, [retval0];
	} // callseq 22
	add.s64 	%rd24, %rd23, %rd18;
	ld.global.f32 	%f26, [%rd24];
	ld.global.f32 	%f27, [%rd14+24];
	mul.f32 	%f28, %f1, %f27;
	sub.f32 	%f29, %f26, %f28;
	st.global.f32 	[%rd24], %f29;
	cvt.f64.f32 	%fd7, %f29;
	st.local.f64 	[%rd4], %fd7;
	{ // callseq 23, 0
	.param .b64 param0;
	st.param.b64 	[param0], %rd16;
	.param .b64 param1;
	st.param.b64 	[param1], %rd10;
	.param .b32 retval0;
	call.uni (retval0), 
	vprintf, 
	(
	param0, 
	param1
	);
	ld.param.b32 	%r55, [retval0];
	} // callseq 23
	add.s64 	%rd25, %rd24, %rd18;
	ld.global.f32 	%f30, [%rd25];
	ld.global.f32 	%f31, [%rd14+28];
	mul.f32 	%f32, %f1, %f31;
	sub.f32 	%f33, %f30, %f32;
	st.global.f32 	[%rd25], %f33;
	cvt.f64.f32 	%fd8, %f33;
	st.local.f64 	[%rd4], %fd8;
	{ // callseq 24, 0
	.param .b64 param0;
	st.param.b64 	[param0], %rd16;
	.param .b64 param1;
	st.param.b64 	[param1], %rd10;
	.param .b32 retval0;
	call.uni (retval0), 
	vprintf, 
	(
	param0, 
	param1
	);
	ld.param.b32 	%r57, [retval0];
	} // callseq 24
	add.s32 	%r130, %r130, 8;
	setp.eq.s32 	%p3, %r130, %r121;
	@%p3 bra 	$L__BB2_4;
	bra.uni 	$L__BB2_3;
$L__BB2_4:
	setp.eq.s32 	%p4, %r3, 0;
	@%p4 bra 	$L__BB2_12;
	and.b32  	%r6, %r29, 3;
	setp.lt.u32 	%p5, %r3, 4;
	@%p5 bra 	$L__BB2_7;
	mul.lo.s32 	%r59, %r121, %r28;
	mul.wide.s32 	%rd26, %r59, 4;
	add.s64 	%rd27, %rd3, %rd26;
	ld.global.f32 	%f34, [%rd27];
	add.s32 	%r60, %r121, %r2;
	mul.wide.s32 	%rd28, %r60, 4;
	add.s64 	%rd29, %rd2, %rd28;
	ld.global.f32 	%f35, [%rd29];
	mul.f32 	%f36, %f1, %f35;
	sub.f32 	%f37, %f34, %f36;
	st.global.f32 	[%rd27], %f37;
	cvt.f64.f32 	%fd9, %f37;
	st.local.f64 	[%rd4], %fd9;
	mov.u64 	%rd30, $str$2;
	cvta.global.u64 	%rd31, %rd30;
	{ // callseq 25, 0
	.param .b64 param0;
	st.param.b64 	[param0], %rd31;
	.param .b64 param1;
	st.param.b64 	[param1], %rd10;
	.param .b32 retval0;
	call.uni (retval0), 
	vprintf, 
	(
	param0, 
	param1
	);
	ld.param.b32 	%r61, [retval0];
	} // callseq 25
	mul.wide.s32 	%rd33, %r28, 4;
	add.s64 	%rd34, %rd27, %rd33;
	ld.global.f32 	%f38, [%rd34];
	ld.global.f32 	%f39, [%rd29+4];
	mul.f32 	%f40, %f1, %f39;
	sub.f32 	%f41, %f38, %f40;
	st.global.f32 	[%rd34], %f41;
	cvt.f64.f32 	%fd10, %f41;
	st.local.f64 	[%rd4], %fd10;
	{ // callseq 26, 0
	.param .b64 param0;
	st.param.b64 	[param0], %rd31;
	.param .b64 param1;
	st.param.b64 	[param1], %rd10;
	.param .b32 retval0;
	call.uni (retval0), 
	vprintf, 
	(
	param0, 
	param1
	);
	ld.param.b32 	%r63, [retval0];
	} // callseq 26
	add.s64 	%rd35, %rd34, %rd33;
	ld.global.f32 	%f42, [%rd35];
	ld.global.f32 	%f43, [%rd29+8];
	mul.f32 	%f44, %f1, %f43;
	sub.f32 	%f45, %f42, %f44;
	st.global.f32 	[%rd35], %f45;
	cvt.f64.f32 	%fd11, %f45;
	st.local.f64 	[%rd4], %fd11;
	{ // callseq 27, 0
	.param .b64 param0;
	st.param.b64 	[param0], %rd31;
	.param .b64 param1;
	st.param.b64 	[param1], %rd10;
	.param .b32 retval0;
	call.uni (retval0), 
	vprintf, 
	(
	param0, 
	param1
	);
	ld.param.b32 	%r65, [retval0];
	} // callseq 27
	add.s64 	%rd36, %rd35, %rd33;
	ld.global.f32 	%f46, [%rd36];
	ld.global.f32 	%f47, [%rd29+12];
	mul.f32 	%f48, %f1, %f47;
	sub.f32 	%f49, %f46, %f48;
	st.global.f32 	[%rd36], %f49;
	cvt.f64.f32 	%fd12, %f49;
	st.local.f64 	[%rd4], %fd12;
	{ // callseq 28, 0
	.param .b64 param0;
	st.param.b64 	[param0], %rd31;
	.param .b64 param1;
	st.param.b64 	[param1], %rd10;
	.param .b32 retval0;
	call.uni (retval0), 
	vprintf, 
	(
	param0, 
	param1
	);
	ld.param.b32 	%r67, [retval0];
	} // callseq 28
	add.s32 	%r121, %r121, 4;
$L__BB2_7:
	setp.eq.s32 	%p6, %r6, 0;
	@%p6 bra 	$L__BB2_12;
	setp.eq.s32 	%p7, %r6, 1;
	@%p7 bra 	$L__BB2_10;
	mul.lo.s32 	%r69, %r121, %r28;
	mul.wide.s32 	%rd37, %r69, 4;
	add.s64 	%rd38, %rd3, %rd37;
	ld.global.f32 	%f50, [%rd38];
	add.s32 	%r70, %r121, %r2;
	mul.wide.s32 	%rd39, %r70, 4;
	add.s64 	%rd40, %rd2, %rd39;
	ld.global.f32 	%f51, [%rd40];
	mul.f32 	%f52, %f1, %f51;
	sub.f32 	%f53, %f50, %f52;
	st.global.f32 	[%rd38], %f53;
	cvt.f64.f32 	%fd13, %f53;
	st.local.f64 	[%rd4], %fd13;
	mov.u64 	%rd41, $str$2;
	cvta.global.u64 	%rd42, %rd41;
	{ // callseq 29, 0
	.param .b64 param0;
	st.param.b64 	[param0], %rd42;
	.param .b64 param1;
	st.param.b64 	[param1], %rd10;
	.param .b32 retval0;
	call.uni (retval0), 
	vprintf, 
	(
	param0, 
	param1
	);
	ld.param.b32 	%r71, [retval0];
	} // callseq 29
	mul.wide.s32 	%rd44, %r28, 4;
	add.s64 	%rd45, %rd38, %rd44;
	ld.global.f32 	%f54, [%rd45];
	ld.global.f32 	%f55, [%rd40+4];
	mul.f32 	%f56, %f1, %f55;
	sub.f32 	%f57, %f54, %f56;
	st.global.f32 	[%rd45], %f57;
	cvt.f64.f32 	%fd14, %f57;
	st.local.f64 	[%rd4], %fd14;
	{ // callseq 30, 0
	.param .b64 param0;
	st.param.b64 	[param0], %rd42;
	.param .b64 param1;
	st.param.b64 	[param1], %rd10;
	.param .b32 retval0;
	call.uni (retval0), 
	vprintf, 
	(
	param0, 
	param1
	);
	ld.param.b32 	%r73, [retval0];
	} // callseq 30
	add.s32 	%r121, %r121, 2;
$L__BB2_10:
	and.b32  	%r75, %r29, 1;
	setp.eq.b32 	%p8, %r75, 1;
	not.pred 	%p9, %p8;
	@%p9 bra 	$L__BB2_12;
	mul.lo.s32 	%r76, %r121, %r28;
	mul.wide.s32 	%rd46, %r76, 4;
	add.s64 	%rd47, %rd3, %rd46;
	ld.global.f32 	%f58, [%rd47];
	add.s32 	%r77, %r121, %r2;
	mul.wide.s32 	%rd48, %r77, 4;
	add.s64 	%rd49, %rd2, %rd48;
	ld.global.f32 	%f59, [%rd49];
	mul.f32 	%f60, %f1, %f59;
	sub.f32 	%f61, %f58, %f60;
	st.global.f32 	[%rd47], %f61;
	cvt.f64.f32 	%fd15, %f61;
	st.local.f64 	[%rd4], %fd15;
	mov.u64 	%rd50, $str$2;
	cvta.global.u64 	%rd51, %rd50;
	{ // callseq 31, 0
	.param .b64 param0;
	st.param.b64 	[param0], %rd51;
	.param .b64 param1;
	st.param.b64 	[param1], %rd10;
	.param .b32 retval0;
	call.uni (retval0), 
	vprintf, 
	(
	param0, 
	param1
	);
	ld.param.b32 	%r78, [retval0];
	} // callseq 31
$L__BB2_12:
	setp.lt.s32 	%p10, %r28, 1;
	mul.lo.s32 	%r11, %r28, %r1;
	@%p10 bra 	$L__BB2_26;
	and.b32  	%r12, %r28, 7;
	and.b32  	%r13, %r28, 2147483640;
	neg.s32 	%r14, %r13;
	mov.b32 	%r124, 0;
	mov.u64 	%rd72, $str$2;
$L__BB2_14:
	add.s32 	%r82, %r28, -1;
	setp.lt.u32 	%p11, %r82, 7;
	mul.lo.s32 	%r83, %r124, %r28;
	mul.wide.u32 	%rd53, %r83, 4;
	add.s64 	%rd5, %rd3, %rd53;
	add.s32 	%r84, %r124, %r2;
	mul.wide.s32 	%rd54, %r84, 4;
	add.s64 	%rd6, %rd2, %rd54;
	mov.b32 	%r128, 0;
	@%p11 bra 	$L__BB2_17;
	mov.u32 	%r125, %r11;
	mov.u32 	%r126, %r14;
$L__BB2_16:
	.pragma "nounroll";
	mul.wide.s32 	%rd55, %r125, 4;
	add.s64 	%rd56, %rd1, %rd55;
	ld.global.f32 	%f62, [%rd5+4];
	ld.global.f32 	%f63, [%rd6];
	mul.f32 	%f64, %f1, %f63;
	ld.global.f32 	%f65, [%rd56];
	mul.f32 	%f66, %f64, %f65;
	sub.f32 	%f67, %f62, %f66;
	st.global.f32 	[%rd5+4], %f67;
	ld.global.f32 	%f68, [%rd5];
	cvt.f64.f32 	%fd16, %f68;
	st.local.f64 	[%rd4], %fd16;
	mov.u64 	%rd57, $str$2;
	cvta.global.u64 	%rd58, %rd57;
	add.u64 	%rd59, %SP, 0;
	{ // callseq 32, 0
	.param .b64 param0;
	st.param.b64 	[param0], %rd58;
	.param .b64 param1;
	st.param.b64 	[param1], %rd59;
	.param .b32 retval0;
	call.uni (retval0), 
	vprintf, 
	(
	param0, 
	param1
	);
	ld.param.b32 	%r85, [retval0];
	} // callseq 32
	ld.global.f32 	%f69, [%rd5+4];
	ld.global.f32 	%f70, [%rd6];
	mul.f32 	%f71, %f1, %f70;
	ld.global.f32 	%f72, [%rd56+4];
	mul.f32 	%f73, %f71, %f72;
	sub.f32 	%f74, %f69, %f73;
	st.global.f32 	[%rd5+4], %f74;
	ld.global.f32 	%f75, [%rd5];
	cvt.f64.f32 	%fd17, %f75;
	st.local.f64 	[%rd4], %fd17;
	{ // callseq 33, 0
	.param .b64 param0;
	st.param.b64 	[param0], %rd58;
	.param .b64 param1;
	st.param.b64 	[param1], %rd59;
	.param .b32 retval0;
	call.uni (retval0), 
	vprintf, 
	(
	param0, 
	param1
	);
	ld.param.b32 	%r87, [retval0];
	} // callseq 33
	ld.global.f32 	%f76, [%rd5+4];
	ld.global.f32 	%f77, [%rd6];
	mul.f32 	%f78, %f1, %f77;
	ld.global.f32 	%f79, [%rd56+8];
	mul.f32 	%f80, %f78, %f79;
	sub.f32 	%f81, %f76, %f80;
	st.global.f32 	[%rd5+4], %f81;
	ld.global.f32 	%f82, [%rd5];
	cvt.f64.f32 	%fd18, %f82;
	st.local.f64 	[%rd4], %fd18;
	{ // callseq 34, 0
	.param .b64 param0;
	st.param.b64 	[param0], %rd58;
	.param .b64 param1;
	st.param.b64 	[param1], %rd59;
	.param .b32 retval0;
	call.uni (retval0), 
	vprintf, 
	(
	param0, 
	param1
	);
	ld.param.b32 	%r89, [retval0];
	} // callseq 34
	ld.global.f32 	%f83, [%rd5+4];
	ld.global.f32 	%f84, [%rd6];
	mul.f32 	%f85, %f1, %f84;
	ld.global.f32 	%f86, [%rd56+12];
	mul.f32 	%f87, %f85, %f86;
	sub.f32 	%f88, %f83, %f87;
	st.global.f32 	[%rd5+4], %f88;
	ld.global.f32 	%f89, [%rd5];
	cvt.f64.f32 	%fd19, %f89;
	st.local.f64 	[%rd4], %fd19;
	{ // callseq 35, 0
	.param .b64 param0;
	st.param.b64 	[param0], %rd58;
	.param .b64 param1;
	st.param.b64 	[param1], %rd59;
	.param .b32 retval0;
	call.uni (retval0), 
	vprintf, 
	(
	param0, 
	param1
	);
	ld.param.b32 	%r91, [retval0];
	} // callseq 35
	ld.global.f32 	%f90, [%rd5+4];
	ld.global.f32 	%f91, [%rd6];
	mul.f32 	%f92, %f1, %f91;
	ld.global.f32 	%f93, [%rd56+16];
	mul.f32 	%f94, %f92, %f93;
	sub.f32 	%f95, %f90, %f94;
	st.global.f32 	[%rd5+4], %f95;
	ld.global.f32 	%f96, [%rd5];
	cvt.f64.f32 	%fd20, %f96;
	st.local.f64 	[%rd4], %fd20;
	{ // callseq 36, 0
	.param .b64 param0;
	st.param.b64 	[param0], %rd58;
	.param .b64 param1;
	st.param.b64 	[param1], %rd59;
	.param .b32 retval0;
	call.uni (retval0), 
	vprintf, 
	(
	param0, 
	param1
	);
	ld.param.b32 	%r93, [retval0];
	} // callseq 36
	ld.global.f32 	%f97, [%rd5+4];
	ld.global.f32 	%f98, [%rd6];
	mul.f32 	%f99, %f1, %f98;
	ld.global.f32 	%f100, [%rd56+20];
	mul.f32 	%f101, %f99, %f100;
	sub.f32 	%f102, %f97, %f101;
	st.global.f32 	[%rd5+4], %f102;
	ld.global.f32 	%f103, [%rd5];
	cvt.f64.f32 	%fd21, %f103;
	st.local.f64 	[%rd4], %fd21;
	{ // callseq 37, 0
	.param .b64 param0;
	st.param.b64 	[param0], %rd58;
	.param .b64 param1;
	st.param.b64 	[param1], %rd59;
	.param .b32 retval0;
	call.uni (retval0), 
	vprintf, 
	(
	param0, 
	param1
	);
	ld.param.b32 	%r95, [retval0];
	} // callseq 37
	ld.global.f32 	%f104, [%rd5+4];
	ld.global.f32 	%f105, [%rd6];
	mul.f32 	%f106, %f1, %f105;
	ld.global.f32 	%f107, [%rd56+24];
	mul.f32 	%f108, %f106, %f107;
	sub.f32 	%f109, %f104, %f108;
	st.global.f32 	[%rd5+4], %f109;
	ld.global.f32 	%f110, [%rd5];
	cvt.f64.f32 	%fd22, %f110;
	st.local.f64 	[%rd4], %fd22;
	{ // callseq 38, 0
	.param .b64 param0;
	st.param.b64 	[param0], %rd58;
	.param .b64 param1;
	st.param.b64 	[param1], %rd59;
	.param .b32 retval0;
	call.uni (retval0), 
	vprintf, 
	(
	param0, 
	param1
	);
	ld.param.b32 	%r97, [retval0];
	} // callseq 38
	ld.global.f32 	%f111, [%rd5+4];
	ld.global.f32 	%f112, [%rd6];
	mul.f32 	%f113, %f1, %f112;
	ld.global.f32 	%f114, [%rd56+28];
	mul.f32 	%f115, %f113, %f114;
	sub.f32 	%f116, %f111, %f115;
	st.global.f32 	[%rd5+4], %f116;
	ld.global.f32 	%f117, [%rd5];
	cvt.f64.f32 	%fd23, %f117;
	st.local.f64 	[%rd4], %fd23;
	{ // callseq 39, 0
	.param .b64 param0;
	st.param.b64 	[param0], %rd58;
	.param .b64 param1;
	st.param.b64 	[param1], %rd59;
	.param .b32 retval0;
	call.uni (retval0), 
	vprintf, 
	(
	param0, 
	param1
	);
	ld.param.b32 	%r99, [retval0];
	} // callseq 39
	add.s32 	%r126, %r126, 8;
	add.s32 	%r125, %r125, 8;
	setp.ne.s32 	%p12, %r126, 0;
	mov.u32 	%r128, %r13;
	@%p12 bra 	$L__BB2_16;
$L__BB2_17:
	setp.eq.s32 	%p13, %r12, 0;
	@%p13 bra 	$L__BB2_25;
	add.s32 	%r101, %r12, -1;
	setp.lt.u32 	%p14, %r101, 3;
	@%p14 bra 	$L__BB2_20;
	ld.global.f32 	%f118, [%rd5+4];
	ld.global.f32 	%f119, [%rd6];
	mul.f32 	%f120, %f1, %f119;
	add.s32 	%r102, %r128, %r11;
	mul.wide.s32 	%rd60, %r102, 4;
	add.s64 	%rd61, %rd1, %rd60;
	ld.global.f32 	%f121, [%rd61];
	mul.f32 	%f122, %f120, %f121;
	sub.f32 	%f123, %f118, %f122;
	st.global.f32 	[%rd5+4], %f123;
	ld.global.f32 	%f124, [%rd5];
	cvt.f64.f32 	%fd24, %f124;
	st.local.f64 	[%rd4], %fd24;
	cvta.global.u64 	%rd63, %rd72;
	{ // callseq 40, 0
	.param .b64 param0;
	st.param.b64 	[param0], %rd63;
	.param .b64 param1;
	st.param.b64 	[param1], %rd10;
	.param .b32 retval0;
	call.uni (retval0), 
	vprintf, 
	(
	param0, 
	param1
	);
	ld.param.b32 	%r103, [retval0];
	} // callseq 40
	ld.global.f32 	%f125, [%rd5+4];
	ld.global.f32 	%f126, [%rd6];
	mul.f32 	%f127, %f1, %f126;
	ld.global.f32 	%f128, [%rd61+4];
	mul.f32 	%f129, %f127, %f128;
	sub.f32 	%f130, %f125, %f129;
	st.global.f32 	[%rd5+4], %f130;
	ld.global.f32 	%f131, [%rd5];
	cvt.f64.f32 	%fd25, %f131;
	st.local.f64 	[%rd4], %fd25;
	{ // callseq 41, 0
	.param .b64 param0;
	st.param.b64 	[param0], %rd63;
	.param .b64 param1;
	st.param.b64 	[param1], %rd10;
	.param .b32 retval0;
	call.uni (retval0), 
	vprintf, 
	(
	param0, 
	param1
	);
	ld.param.b32 	%r105, [retval0];
	} // callseq 41
	ld.global.f32 	%f132, [%rd5+4];
	ld.global.f32 	%f133, [%rd6];
	mul.f32 	%f134, %f1, %f133;
	ld.global.f32 	%f135, [%rd61+8];
	mul.f32 	%f136, %f134, %f135;
	sub.f32 	%f137, %f132, %f136;
	st.global.f32 	[%rd5+4], %f137;
	ld.global.f32 	%f138, [%rd5];
	cvt.f64.f32 	%fd26, %f138;
	st.local.f64 	[%rd4], %fd26;
	{ // callseq 42, 0
	.param .b64 param0;
	st.param.b64 	[param0], %rd63;
	.param .b64 param1;
	st.param.b64 	[param1], %rd10;
	.param .b32 retval0;
	call.uni (retval0), 
	vprintf, 
	(
	param0, 
	param1
	);
	ld.param.b32 	%r107, [retval0];
	} // callseq 42
	ld.global.f32 	%f139, [%rd5+4];
	ld.global.f32 	%f140, [%rd6];
	mul.f32 	%f141, %f1, %f140;
	ld.global.f32 	%f142, [%rd61+12];
	mul.f32 	%f143, %f141, %f142;
	sub.f32 	%f144, %f139, %f143;
	st.global.f32 	[%rd5+4], %f144;
	ld.global.f32 	%f145, [%rd5];
	cvt.f64.f32 	%fd27, %f145;
	st.local.f64 	[%rd4], %fd27;
	{ // callseq 43, 0
	.param .b64 param0;
	st.param.b64 	[param0], %rd63;
	.param .b64 param1;
	st.param.b64 	[param1], %rd10;
	.param .b32 retval0;
	call.uni (retval0), 
	vprintf, 
	(
	param0, 
	param1
	);
	ld.param.b32 	%r109, [retval0];
	} // callseq 43
	add.s32 	%r128, %r128, 4;
$L__BB2_20:
	and.b32  	%r111, %r28, 3;
	setp.eq.s32 	%p15, %r111, 0;
	@%p15 bra 	$L__BB2_25;
	setp.eq.s32 	%p16, %r111, 1;
	@%p16 bra 	$L__BB2_23;
	ld.global.f32 	%f146, [%rd5+4];
	ld.global.f32 	%f147, [%rd6];
	mul.f32 	%f148, %f1, %f147;
	add.s32 	%r112, %r128, %r11;
	mul.wide.s32 	%rd65, %r112, 4;
	add.s64 	%rd66, %rd1, %rd65;
	ld.global.f32 	%f149, [%rd66];
	mul.f32 	%f150, %f148, %f149;
	sub.f32 	%f151, %f146, %f150;
	st.global.f32 	[%rd5+4], %f151;
	ld.global.f32 	%f152, [%rd5];
	cvt.f64.f32 	%fd28, %f152;
	st.local.f64 	[%rd4], %fd28;
	cvta.global.u64 	%rd68, %rd72;
	{ // callseq 44, 0
	.param .b64 param0;
	st.param.b64 	[param0], %rd68;
	.param .b64 param1;
	st.param.b64 	[param1], %rd10;
	.param .b32 retval0;
	call.uni (retval0), 
	vprintf, 
	(
	param0, 
	param1
	);
	ld.param.b32 	%r113, [retval0];
	} // callseq 44
	ld.global.f32 	%f153, [%rd5+4];
	ld.global.f32 	%f154, [%rd6];
	mul.f32 	%f155, %f1, %f154;
	ld.global.f32 	%f156, [%rd66+4];
	mul.f32 	%f157, %f155, %f156;
	sub.f32 	%f158, %f153, %f157;
	st.global.f32 	[%rd5+4], %f158;
	ld.global.f32 	%f159, [%rd5];
	cvt.f64.f32 	%fd29, %f159;
	st.local.f64 	[%rd4], %fd29;
	{ // callseq 45, 0
	.param .b64 param0;
	st.param.b64 	[param0], %rd68;
	.param .b64 param1;
	st.param.b64 	[param1], %rd10;
	.param .b32 retval0;
	call.uni (retval0), 
	vprintf, 
	(
	param0, 
	param1
	);
	ld.param.b32 	%r115, [retval0];
	} // callseq 45
	add.s32 	%r128, %r128, 2;
$L__BB2_23:
	and.b32  	%r117, %r28, 1;
	setp.eq.b32 	%p17, %r117, 1;
	not.pred 	%p18, %p17;
	@%p18 bra 	$L__BB2_25;
	ld.global.f32 	%f160, [%rd5+4];
	ld.global.f32 	%f161, [%rd6];
	mul.f32 	%f162, %f1, %f161;
	add.s32 	%r118, %r128, %r11;
	mul.wide.s32 	%rd70, %r118, 4;
	add.s64 	%rd71, %rd1, %rd70;
	ld.global.f32 	%f163, [%rd71];
	mul.f32 	%f164, %f162, %f163;
	sub.f32 	%f165, %f160, %f164;
	st.global.f32 	[%rd5+4], %f165;
	ld.global.f32 	%f166, [%rd5];
	cvt.f64.f32 	%fd30, %f166;
	st.local.f64 	[%rd4], %fd30;
	cvta.global.u64 	%rd73, %rd72;
	{ // callseq 46, 0
	.param .b64 param0;
	st.param.b64 	[param0], %rd73;
	.param .b64 param1;
	st.param.b64 	[param1], %rd10;
	.param .b32 retval0;
	call.uni (retval0), 
	vprintf, 
	(
	param0, 
	param1
	);
	ld.param.b32 	%r119, [retval0];
	} // callseq 46
$L__BB2_25:
	add.s32 	%r124, %r124, 1;
	setp.eq.s32 	%p19, %r124, %r29;
	@%p19 bra 	$L__BB2_26;
	bra.uni 	$L__BB2_14;
$L__BB2_26:
	ret;

}


// ===== COMPILED SASS (sm_100) =====

	.target	sm_100

	.elftype	@"ET_EXEC"


//--------------------- .note.nv.tkinfo           --------------------------
	.section	.note.nv.tkinfo,"",@"SHT_NOTE"
	.sectionflags	@"SHF_NOTE_NV_TKINFO"
	.tkinfo
        /*0018*/ 	.word	0x00000002
        /*0030*/ 	.string	""
        /*0030*/ 	.string	"ptxas"
        /*0030*/ 	.string	"Cuda compilation tools, release 13.0, V13.0.88"
        /*0030*/ 	.string	"Build cuda_13.0.r13.0/compiler.36424714_0"
        /*0030*/ 	.string	"-arch sm_100 -m 64 "



//--------------------- .note.nv.cuinfo           --------------------------
	.section	.note.nv.cuinfo,"",@"SHT_NOTE"
	.sectionflags	@"SHF_NOTE_NV_CUINFO"
        /*0018*/ 	.short	0x0002
        /*001a*/ 	.short	0x0064
        /*001c*/ 	.short	0x0082
	.zero		2


//--------------------- .nv.info                  --------------------------
	.section	.nv.info,"",@"SHT_CUDA_INFO"
	.align	4


	//----- nvinfo : EIATTR_REGCOUNT
	.align		4
        /*0000*/ 	.byte	0x04, 0x2f
        /*0002*/ 	.short	(.L_4 - .L_3)
	.align		4
.L_3:
        /*0004*/ 	.word	index@(_Z22matrix_multiply_simplePfS_S_iii)
        /*0008*/ 	.word	0x00000020


	//----- nvinfo : EIATTR_FRAME_SIZE
	.align		4
.L_4:
        /*000c*/ 	.byte	0x04, 0x11
        /*000e*/ 	.short	(.L_6 - .L_5)
	.align		4
.L_5:
        /*0010*/ 	.word	index@(_Z22matrix_multiply_simplePfS_S_iii)
        /*0014*/ 	.word	0x00000000


	//----- nvinfo : EIATTR_REGCOUNT
	.align		4
.L_6:
        /*0018*/ 	.byte	0x04, 0x2f
        /*001a*/ 	.short	(.L_8 - .L_7)
	.align		4
.L_7:
        /*001c*/ 	.word	index@(_Z6kernelPiPfS0_S0_S0_S0_S0_S0_iiiii)
        /*0020*/ 	.word	0x00000022


	//----- nvinfo : EIATTR_FRAME_SIZE
	.align		4
.L_8:
        /*0024*/ 	.byte	0x04, 0x11
        /*0026*/ 	.short	(.L_10 - .L_9)
	.align		4
.L_9:
        /*0028*/ 	.word	index@(_Z6kernelPiPfS0_S0_S0_S0_S0_S0_iiiii)
        /*002c*/ 	.word	0x00000010


	//----- nvinfo : EIATTR_REGCOUNT
	.align		4
.L_10:
        /*0030*/ 	.byte	0x04, 0x2f
        /*0032*/ 	.short	(.L_12 - .L_11)
	.align		4
.L_11:
        /*0034*/ 	.word	index@(_Z13adjustWeightsfPfS_S_S_S_iiiii)
        /*0038*/ 	.word	0x00000022


	//----- nvinfo : EIATTR_FRAME_SIZE
	.align		4
.L_12:
        /*003c*/ 	.byte	0x04, 0x11
        /*003e*/ 	.short	(.L_14 - .L_13)
	.align		4
.L_13:
        /*0040*/ 	.word	index@(_Z13adjustWeightsfPfS_S_S_S_iiiii)
        /*0044*/ 	.word	0x00000008


	//----- nvinfo : EIATTR_MIN_STACK_SIZE
	.align		4
.L_14:
        /*0048*/ 	.byte	0x04, 0x12
        /*004a*/ 	.short	(.L_16 - .L_15)
	.align		4
.L_15:
        /*004c*/ 	.word	index@(_Z13adjustWeightsfPfS_S_S_S_iiiii)
        /*0050*/ 	.word	0x00000008


	//----- nvinfo : EIATTR_MIN_STACK_SIZE
	.align		4
.L_16:
        /*0054*/ 	.byte	0x04, 0x12
        /*0056*/ 	.short	(.L_18 - .L_17)
	.align		4
.L_17:
        /*0058*/ 	.word	index@(_Z6kernelPiPfS0_S0_S0_S0_S0_S0_iiiii)
        /*005c*/ 	.word	0x00000010


	//----- nvinfo : EIATTR_MIN_STACK_SIZE
	.align		4
.L_18:
        /*0060*/ 	.byte	0x04, 0x12
        /*0062*/ 	.short	(.L_20 - .L_19)
	.align		4
.L_19:
        /*0064*/ 	.word	index@(_Z22matrix_multiply_simplePfS_S_iii)
        /*0068*/ 	.word	0x00000000
.L_20:


//--------------------- .nv.compat                --------------------------
	.section	.nv.compat,"",@"SHT_CUDA_COMPAT_INFO"
	.align	4
        /*0000*/ 	.byte	0x02, 0x09, 0x00, 0x00, 0x02, 0x02, 0x01, 0x00, 0x02, 0x05, 0x05, 0x00, 0x03, 0x07, 0x01, 0x01
        /*0010*/ 	.byte	0x02, 0x03, 0x00, 0x00, 0x02, 0x06, 0x01, 0x00, 0x04, 0x0b, 0x08, 0x00, 0x09, 0x00, 0x00, 0x00
        /*0020*/ 	.byte	0x00, 0x00, 0x00, 0x00


//--------------------- .nv.info._Z13adjustWeightsfPfS_S_S_S_iiiii --------------------------
	.section	.nv.info._Z13adjustWeightsfPfS_S_S_S_iiiii,"",@"SHT_CUDA_INFO"
	.sectionflags	@""
	.align	4


	//----- nvinfo : EIATTR_CUDA_API_VERSION
	.align		4
        /*0000*/ 	.byte	0x04, 0x37
        /*0002*/ 	.short	(.L_22 - .L_21)
.L_21:
        /*0004*/ 	.word	0x00000082


	//----- nvinfo : EIATTR_KPARAM_INFO
	.align		4
.L_22:
        /*0008*/ 	.byte	0x04, 0x17
        /*000a*/ 	.short	(.L_24 - .L_23)
.L_23:
        /*000c*/ 	.word	0x00000000
        /*0010*/ 	.short	0x000a
        /*0012*/ 	.short	0x0040
        /*0014*/ 	.byte	0x00, 0xf0, 0x11, 0x00


	//----- nvinfo : EIATTR_KPARAM_INFO
	.align		4
.L_24:
        /*0018*/ 	.byte	0x04, 0x17
        /*001a*/ 	.short	(.L_26 - .L_25)
.L_25:
        /*001c*/ 	.word	0x00000000
        /*0020*/ 	.short	0x0009
        /*0022*/ 	.short	0x003c
        /*0024*/ 	.byte	0x00, 0xf0, 0x11, 0x00


	//----- nvinfo : EIATTR_KPARAM_INFO
	.align		4
.L_26:
        /*0028*/ 	.byte	0x04, 0x17
        /*002a*/ 	.short	(.L_28 - .L_27)
.L_27:
        /*002c*/ 	.word	0x00000000
        /*0030*/ 	.short	0x0008
        /*0032*/ 	.short	0x0038
        /*0034*/ 	.byte	0x00, 0xf0, 0x11, 0x00


	//----- nvinfo : EIATTR_KPARAM_INFO
	.align		4
.L_28:
        /*0038*/ 	.byte	0x04, 0x17
        /*003a*/ 	.short	(.L_30 - .L_29)
.L_29:
        /*003c*/ 	.word	0x00000000
        /*0040*/ 	.short	0x0007
        /*0042*/ 	.short	0x0034
        /*0044*/ 	.byte	0x00, 0xf0, 0x11, 0x00


	//----- nvinfo : EIATTR_KPARAM_INFO
	.align		4
.L_30:
        /*0048*/ 	.byte	0x04, 0x17
        /*004a*/ 	.short	(.L_32 - .L_31)
.L_31:
        /*004c*/ 	.word	0x00000000
        /*0050*/ 	.short	0x0006
        /*0052*/ 	.short	0x0030
        /*0054*/ 	.byte	0x00, 0xf0, 0x11, 0x00


	//----- nvinfo : EIATTR_KPARAM_INFO
	.align		4
.L_32:
        /*0058*/ 	.byte	0x04, 0x17
        /*005a*/ 	.short	(.L_34 - .L_33)
.L_33:
        /*005c*/ 	.word	0x00000000
        /*0060*/ 	.short	0x0005
        /*0062*/ 	.short	0x0028
        /*0064*/ 	.byte	0x00, 0xf5, 0x21, 0x00


	//----- nvinfo : EIATTR_KPARAM_INFO
	.align		4
.L_34:
        /*0068*/ 	.byte	0x04, 0x17
        /*006a*/ 	.short	(.L_36 - .L_35)
.L_35:
        /*006c*/ 	.word	0x00000000
        /*0070*/ 	.short	0x0004
        /*0072*/ 	.short	0x0020
        /*0074*/ 	.byte	0x00, 0xf5, 0x21, 0x00


	//----- nvinfo : EIATTR_KPARAM_INFO
	.align		4
.L_36:
        /*0078*/ 	.byte	0x04, 0x17
        /*007a*/ 	.short	(.L_38 - .L_37)
.L_37:
        /*007c*/ 	.word	0x00000000
        /*0080*/ 	.short	0x0003
        /*0082*/ 	.short	0x0018
        /*0084*/ 	.byte	0x00, 0xf5, 0x21, 0x00


	//----- nvinfo : EIATTR_KPARAM_INFO
	.align		4
.L_38:
        /*0088*/ 	.byte	0x04, 0x17
        /*008a*/ 	.short	(.L_40 - .L_39)
.L_39:
        /*008c*/ 	.word	0x00000000
        /*0090*/ 	.short	0x0002
        /*0092*/ 	.short	0x0010
        /*0094*/ 	.byte	0x00, 0xf5, 0x21, 0x00


	//----- nvinfo : EIATTR_KPARAM_INFO
	.align		4
.L_40:
        /*0098*/ 	.byte	0x04, 0x17
        /*009a*/ 	.short	(.L_42 - .L_41)
.L_41:
        /*009c*/ 	.word	0x00000000
        /*00a0*/ 	.short	0x0001
        /*00a2*/ 	.short	0x0008
        /*00a4*/ 	.byte	0x00, 0xf5, 0x21, 0x00


	//----- nvinfo : EIATTR_KPARAM_INFO
	.align		4
.L_42:
        /*00a8*/ 	.byte	0x04, 0x17
        /*00aa*/ 	.short	(.L_44 - .L_43)
.L_43:
        /*00ac*/ 	.word	0x00000000
        /*00b0*/ 	.short	0x0000
        /*00b2*/ 	.short	0x0000
        /*00b4*/ 	.byte	0x00, 0xf0, 0x11, 0x00


	//----- nvinfo : EIATTR_SPARSE_MMA_MASK
	.align		4
.L_44:
        /*00b8*/ 	.byte	0x03, 0x50
        /*00ba*/ 	.short	0x0000


	//----- nvinfo : EIATTR_MAXREG_COUNT
	.align		4
        /*00bc*/ 	.byte	0x03, 0x1b
        /*00be*/ 	.short	0x00ff


	//----- nvinfo : EIATTR_EXTERNS
	.align		4
        /*00c0*/ 	.byte	0x04, 0x0f
        /*00c2*/ 	.short	(.L_46 - .L_45)


	//   ....[0]....
	.align		4
.L_45:
        /*00c4*/ 	.word	index@(vprintf)


	//----- nvinfo : EIATTR_MERCURY_ISA_VERSION
	.align		4
.L_46:
        /*00c8*/ 	.byte	0x03, 0x5f
        /*00ca*/ 	.short	0x0101


	//----- nvinfo : EIATTR_VRC_CTA_INIT_COUNT
	.align		4
        /*00cc*/ 	.byte	0x02, 0x4a
	.zero		1
	.zero		1


	//----- nvinfo : EIATTR_SYSCALL_OFFSETS
	.align		4
        /*00d0*/ 	.byte	0x04, 0x46
        /*00d2*/ 	.short	(.L_48 - .L_47)


	//   ....[0]....
.L_47:
        /*00d4*/ 	.word	0x00000320


	//   ....[1]....
        /*00d8*/ 	.word	0x00000420


	//   ....[2]....
        /*00dc*/ 	.word	0x00000520


	//   ....[3]....
        /*00e0*/ 	.word	0x00000620


	//   ....[4]....
        /*00e4*/ 	.word	0x00000720


	//   ....[5]....
        /*00e8*/ 	.word	0x00000820


	//   ....[6]....
        /*00ec*/ 	.word	0x00000920


	//   ....[7]....
        /*00f0*/ 	.word	0x00000a20


	//   ....[8]....
        /*00f4*/ 	.word	0x00000c30


	//   ....[9]....
        /*00f8*/ 	.word	0x00000d40


	//   ....[10]....
        /*00fc*/ 	.word	0x00000e50


	//   ....[11]....
        /*0100*/ 	.word	0x00000f60


	//   ....[12]....
        /*0104*/ 	.word	0x00001130


	//   ....[13]....
        /*0108*/ 	.word	0x00001240


	//   ....[14]....
        /*010c*/ 	.word	0x00001400


	//   ....[15]....
        /*0110*/ 	.word	0x000016e0


	//   ....[16]....
        /*0114*/ 	.word	0x00001810


	//   ....[17]....
        /*0118*/ 	.word	0x00001930


	//   ....[18]....
        /*011c*/ 	.word	0x00001a50


	//   ....[19]....
        /*0120*/ 	.word	0x00001b70


	//   ....[20]....
        /*0124*/ 	.word	0x00001c90


	//   ....[21]....
        /*0128*/ 	.word	0x00001db0


	//   ....[22]....
        /*012c*/ 	.word	0x00001ed0


	//   ....[23]....
        /*0130*/ 	.word	0x00002120


	//   ....[24]....
        /*0134*/ 	.word	0x00002250


	//   ....[25]....
        /*0138*/ 	.word	0x00002370


	//   ....[26]....
        /*013c*/ 	.word	0x00002490


	//   ....[27]....
        /*0140*/ 	.word	0x00002660


	//   ....[28]....
        /*0144*/ 	.word	0x00002790


	//   ....[29]....
        /*0148*/ 	.word	0x00002950


	//----- nvinfo : EIATTR_EXIT_INSTR_OFFSETS
	.align		4
.L_48:
        /*014c*/ 	.byte	0x04, 0x1c
        /*014e*/ 	.short	(.L_50 - .L_49)


	//   ....[0]....
.L_49:
        /*0150*/ 	.word	0x000000e0


	//   ....[1]....
        /*0154*/ 	.word	0x00001430


	//   ....[2]....
        /*0158*/ 	.word	0x00002990


	//----- nvinfo : EIATTR_CRS_STACK_SIZE
	.align		4
.L_50:
        /*015c*/ 	.byte	0x04, 0x1e
        /*015e*/ 	.short	(.L_52 - .L_51)
.L_51:
        /*0160*/ 	.word	0x00000000


	//----- nvinfo : EIATTR_CBANK_PARAM_SIZE
	.align		4
.L_52:
        /*0164*/ 	.byte	0x03, 0x19
        /*0166*/ 	.short	0x0044


	//----- nvinfo : EIATTR_PARAM_CBANK
	.align		4
        /*0168*/ 	.byte	0x04, 0x0a
        /*016a*/ 	.short	(.L_54 - .L_53)
	.align		4
.L_53:
        /*016c*/ 	.word	index@(.nv.constant0._Z13adjustWeightsfPfS_S_S_S_iiiii)
        /*0170*/ 	.short	0x0380
        /*0172*/ 	.short	0x0044


	//----- nvinfo : EIATTR_SW_WAR
	.align		4
.L_54:
        /*0174*/ 	.byte	0x04, 0x36
        /*0176*/ 	.short	(.L_56 - .L_55)
.L_55:
        /*0178*/ 	.word	0x00000008
.L_56:


//--------------------- .nv.info._Z6kernelPiPfS0_S0_S0_S0_S0_S0_iiiii --------------------------
	.section	.nv.info._Z6kernelPiPfS0_S0_S0_S0_S0_S0_iiiii,"",@"SHT_CUDA_INFO"
	.sectionflags	@""
	.align	4


	//----- nvinfo : EIATTR_CUDA_API_VERSION
	.align		4
        /*0000*/ 	.byte	0x04, 0x37
        /*0002*/ 	.short	(.L_58 - .L_57)
.L_57:
        /*0004*/ 	.word	0x00000082


	//----- nvinfo : EIATTR_KPARAM_INFO
	.align		4
.L_58:
        /*0008*/ 	.byte	0x04, 0x17
        /*000a*/ 	.short	(.L_60 - .L_59)
.L_59:
        /*000c*/ 	.word	0x00000000
        /*0010*/ 	.short	0x000c
        /*0012*/ 	.short	0x0050
        /*0014*/ 	.byte	0x00, 0xf0, 0x11, 0x00


	//----- nvinfo : EIATTR_KPARAM_INFO
	.align		4
.L_60:
        /*0018*/ 	.byte	0x04, 0x17
        /*001a*/ 	.short	(.L_62 - .L_61)
.L_61:
        /*001c*/ 	.word	0x00000000
        /*0020*/ 	.short	0x000b
        /*0022*/ 	.short	0x004c
        /*0024*/ 	.byte	0x00, 0xf0, 0x11, 0x00


	//----- nvinfo : EIATTR_KPARAM_INFO
	.align		4
.L_62:
        /*0028*/ 	.byte	0x04, 0x17
        /*002a*/ 	.short	(.L_64 - .L_63)
.L_63:
        /*002c*/ 	.word	0x00000000
        /*0030*/ 	.short	0x000a
        /*0032*/ 	.short	0x0048
        /*0034*/ 	.byte	0x00, 0xf0, 0x11, 0x00


	//----- nvinfo : EIATTR_KPARAM_INFO
	.align		4
.L_64:
        /*0038*/ 	.byte	0x04, 0x17
        /*003a*/ 	.short	(.L_66 - .L_65)
.L_65:
        /*003c*/ 	.word	0x00000000
        /*0040*/ 	.short	0x0009
        /*0042*/ 	.short	0x0044
        /*0044*/ 	.byte	0x00, 0xf0, 0x11, 0x00


	//----- nvinfo : EIATTR_KPARAM_INFO
	.align		4
.L_66:
        /*0048*/ 	.byte	0x04, 0x17
        /*004a*/ 	.short	(.L_68 - .L_67)
.L_67:
        /*004c*/ 	.word	0x00000000
        /*0050*/ 	.short	0x0008
        /*0052*/ 	.short	0x0040
        /*0054*/ 	.byte	0x00, 0xf0, 0x11, 0x00


	//----- nvinfo : EIATTR_KPARAM_INFO
	.align		4
.L_68:
        /*0058*/ 	.byte	0x04, 0x17
        /*005a*/ 	.short	(.L_70 - .L_69)
.L_69:
        /*005c*/ 	.word	0x00000000
        /*0060*/ 	.short	0x0007
        /*0062*/ 	.short	0x0038
        /*0064*/ 	.byte	0x00, 0xf5, 0x21, 0x00


	//----- nvinfo : EIATTR_KPARAM_INFO
	.align		4
.L_70:
        /*0068*/ 	.byte	0x04, 0x17
        /*006a*/ 	.short	(.L_72 - .L_71)
.L_71:
        /*006c*/ 	.word	0x00000000
        /*0070*/ 	.short	0x0006
        /*0072*/ 	.short	0x0030
        /*0074*/ 	.byte	0x00, 0xf5, 0x21, 0x00


	//----- nvinfo : EIATTR_KPARAM_INFO
	.align		4
.L_72:
        /*0078*/ 	.byte	0x04, 0x17
        /*007a*/ 	.short	(.L_74 - .L_73)
.L_73:
        /*007c*/ 	.word	0x00000000
        /*0080*/ 	.short	0x0005
        /*0082*/ 	.short	0x0028
        /*0084*/ 	.byte	0x00, 0xf5, 0x21, 0x00


	//----- nvinfo : EIATTR_KPARAM_INFO
	.align		4
.L_74:
        /*0088*/ 	.byte	0x04, 0x17
        /*008a*/ 	.short	(.L_76 - .L_75)
.L_75:
        /*008c*/ 	.word	0x00000000
        /*0090*/ 	.short	0x0004
        /*0092*/ 	.short	0x0020
        /*0094*/ 	.byte	0x00, 0xf5, 0x21, 0x00


	//----- nvinfo : EIATTR_KPARAM_INFO
	.align		4
.L_76:
        /*0098*/ 	.byte	0x04, 0x17
        /*009a*/ 	.short	(.L_78 - .L_77)
.L_77:
        /*009c*/ 	.word	0x00000000
        /*00a0*/ 	.short	0x0003
        /*00a2*/ 	.short	0x0018
        /*00a4*/ 	.byte	0x00, 0xf5, 0x21, 0x00


	//----- nvinfo : EIATTR_KPARAM_INFO
	.align		4
.L_78:
        /*00a8*/ 	.byte	0x04, 0x17
        /*00aa*/ 	.short	(.L_80 - .L_79)
.L_79:
        /*00ac*/ 	.word	0x00000000
        /*00b0*/ 	.short	0x0002
        /*00b2*/ 	.short	0x0010
        /*00b4*/ 	.byte	0x00, 0xf5, 0x21, 0x00


	//----- nvinfo : EIATTR_KPARAM_INFO
	.align		4
.L_80:
        /*00b8*/ 	.byte	0x04, 0x17
        /*00ba*/ 	.short	(.L_82 - .L_81)
.L_81:
        /*00bc*/ 	.word	0x00000000
        /*00c0*/ 	.short	0x0001
        /*00c2*/ 	.short	0x0008
        /*00c4*/ 	.byte	0x00, 0xf5, 0x21, 0x00


	//----- nvinfo : EIATTR_KPARAM_INFO
	.align		4
.L_82:
        /*00c8*/ 	.byte	0x04, 0x17
        /*00ca*/ 	.short	(.L_84 - .L_83)
.L_83:
        /*00cc*/ 	.word	0x00000000
        /*00d0*/ 	.short	0x0000
        /*00d2*/ 	.short	0x0000
        /*00d4*/ 	.byte	0x00, 0xf5, 0x21, 0x00


	//----- nvinfo : EIATTR_SPARSE_MMA_MASK
	.align		4
.L_84:
        /*00d8*/ 	.byte	0x03, 0x50
        /*00da*/ 	.short	0x0000


	//----- nvinfo : EIATTR_MAXREG_COUNT
	.align		4
        /*00dc*/ 	.byte	0x03, 0x1b
        /*00de*/ 	.short	0x00ff


	//----- nvinfo : EIATTR_EXTERNS
	.align		4
        /*00e0*/ 	.byte	0x04, 0x0f
        /*00e2*/ 	.short	(.L_86 - .L_85)


	//   ....[0]....
	.align		4
.L_85:
        /*00e4*/ 	.word	index@(vprintf)


	//----- nvinfo : EIATTR_MERCURY_ISA_VERSION
	.align		4
.L_86:
        /*00e8*/ 	.byte	0x03, 0x5f
        /*00ea*/ 	.short	0x0101


	//----- nvinfo : EIATTR_VRC_CTA_INIT_COUNT
	.align		4
        /*00ec*/ 	.byte	0x02, 0x4a
	.zero		1
	.zero		1


	//----- nvinfo : EIATTR_SYSCALL_OFFSETS
	.align		4
        /*00f0*/ 	.byte	0x04, 0x46
        /*00f2*/ 	.short	(.L_88 - .L_87)


	//   ....[0]....
.L_87:
        /*00f4*/ 	.word	0x000001a0


	//   ....[1]....
        /*00f8*/ 	.word	0x00002670


	//   ....[2]....
        /*00fc*/ 	.word	0x00002990


	//   ....[3]....
        /*0100*/ 	.word	0x00002b40


	//   ....[4]....
        /*0104*/ 	.word	0x00002c80


	//   ....[5]....
        /*0108*/ 	.word	0x00002dc0


	//   ....[6]....
        /*010c*/ 	.word	0x00002f00


	//   ....[7]....
        /*0110*/ 	.word	0x00003040


	//   ....[8]....
        /*0114*/ 	.word	0x00003180


	//   ....[9]....
        /*0118*/ 	.word	0x000032c0


	//   ....[10]....
        /*011c*/ 	.word	0x00003540


	//   ....[11]....
        /*0120*/ 	.word	0x00003680


	//   ....[12]....
        /*0124*/ 	.word	0x000037c0


	//   ....[13]....
        /*0128*/ 	.word	0x00003900


	//   ....[14]....
        /*012c*/ 	.word	0x00003b50


	//   ....[15]....
        /*0130*/ 	.word	0x00003c90


	//   ....[16]....
        /*0134*/ 	.word	0x00003e70


	//----- nvinfo : EIATTR_EXIT_INSTR_OFFSETS
	.align		4
.L_88:
        /*0138*/ 	.byte	0x04, 0x1c
        /*013a*/ 	.short	(.L_90 - .L_89)


	//   ....[0]....
.L_89:
        /*013c*/ 	.word	0x00004aa0


	//   ....[1]....
        /*0140*/ 	.word	0x00006740


	//----- nvinfo : EIATTR_CRS_STACK_SIZE
	.align		4
.L_90:
        /*0144*/ 	.byte	0x04, 0x1e
        /*0146*/ 	.short	(.L_92 - .L_91)
.L_91:
        /*0148*/ 	.word	0x00000000


	//----- nvinfo : EIATTR_CBANK_PARAM_SIZE
	.align		4
.L_92:
        /*014c*/ 	.byte	0x03, 0x19
        /*014e*/ 	.short	0x0054


	//----- nvinfo : EIATTR_PARAM_CBANK
	.align		4
        /*0150*/ 	.byte	0x04, 0x0a
        /*0152*/ 	.short	(.L_94 - .L_93)
	.align		4
.L_93:
        /*0154*/ 	.word	index@(.nv.constant0._Z6kernelPiPfS0_S0_S0_S0_S0_S0_iiiii)
        /*0158*/ 	.short	0x0380
        /*015a*/ 	.short	0x0054


	//----- nvinfo : EIATTR_SW_WAR
	.align		4
.L_94:
        /*015c*/ 	.byte	0x04, 0x36
        /*015e*/ 	.short	(.L_96 - .L_95)
.L_95:
        /*0160*/ 	.word	0x00000008
.L_96:


//--------------------- .nv.info._Z22matrix_multiply_simplePfS_S_iii --------------------------
	.section	.nv.info._Z22matrix_multiply_simplePfS_S_iii,"",@"SHT_CUDA_INFO"
	.sectionflags	@""
	.align	4


	//----- nvinfo : EIATTR_CUDA_API_VERSION
	.align		4
        /*0000*/ 	.byte	0x04, 0x37
        /*0002*/ 	.short	(.L_98 - .L_97)
.L_97:
        /*0004*/ 	.word	0x00000082


	//----- nvinfo : EIATTR_KPARAM_INFO
	.align		4
.L_98:
        /*0008*/ 	.byte	0x04, 0x17
        /*000a*/ 	.short	(.L_100 - .L_99)
.L_99:
        /*000c*/ 	.word	0x00000000
        /*0010*/ 	.short	0x0005
        /*0012*/ 	.short	0x0020
        /*0014*/ 	.byte	0x00, 0xf0, 0x11, 0x00


	//----- nvinfo : EIATTR_KPARAM_INFO
	.align		4
.L_100:
        /*0018*/ 	.byte	0x04, 0x17
        /*001a*/ 	.short	(.L_102 - .L_101)
.L_101:
        /*001c*/ 	.word	0x00000000
        /*0020*/ 	.short	0x0004
        /*0022*/ 	.short	0x001c
        /*0024*/ 	.byte	0x00, 0xf0, 0x11, 0x00


	//----- nvinfo : EIATTR_KPARAM_INFO
	.align		4
.L_102:
        /*0028*/ 	.byte	0x04, 0x17
        /*002a*/ 	.short	(.L_104 - .L_103)
.L_103:
        /*002c*/ 	.word	0x00000000
        /*0030*/ 	.short	0x0003
        /*0032*/ 	.short	0x0018
        /*0034*/ 	.byte	0x00, 0xf0, 0x11, 0x00


	//----- nvinfo : EIATTR_KPARAM_INFO
	.align		4
.L_104:
        /*0038*/ 	.byte	0x04, 0x17
        /*003a*/ 	.short	(.L_106 - .L_105)
.L_105:
        /*003c*/ 	.word	0x00000000
        /*0040*/ 	.short	0x0002
        /*0042*/ 	.short	0x0010
        /*0044*/ 	.byte	0x00, 0xf5, 0x21, 0x00


	//----- nvinfo : EIATTR_KPARAM_INFO
	.align		4
.L_106:
        /*0048*/ 	.byte	0x04, 0x17
        /*004a*/ 	.short	(.L_108 - .L_107)
.L_107:
        /*004c*/ 	.word	0x00000000
        /*0050*/ 	.short	0x0001
        /*0052*/ 	.short	0x0008
        /*0054*/ 	.byte	0x00, 0xf5, 0x21, 0x00


	//----- nvinfo : EIATTR_KPARAM_INFO
	.align		4
.L_108:
        /*0058*/ 	.byte	0x04, 0x17
        /*005a*/ 	.short	(.L_110 - .L_109)
.L_109:
        /*005c*/ 	.word	0x00000000
        /*0060*/ 	.short	0x0000
        /*0062*/ 	.short	0x0000
        /*0064*/ 	.byte	0x00, 0xf5, 0x21, 0x00


	//----- nvinfo : EIATTR_SPARSE_MMA_MASK
	.align		4
.L_110:
        /*0068*/ 	.byte	0x03, 0x50
        /*006a*/ 	.short	0x0000


	//----- nvinfo : EIATTR_MAXREG_COUNT
	.align		4
        /*006c*/ 	.byte	0x03, 0x1b
        /*006e*/ 	.short	0x00ff


	//----- nvinfo : EIATTR_MERCURY_ISA_VERSION
	.align		4
        /*0070*/ 	.byte	0x03, 0x5f
        /*0072*/ 	.short	0x0101


	//----- nvinfo : EIATTR_VRC_CTA_INIT_COUNT
	.align		4
        /*0074*/ 	.byte	0x02, 0x4a
	.zero		1
	.zero		1


	//----- nvinfo : EIATTR_EXIT_INSTR_OFFSETS
	.align		4
        /*0078*/ 	.byte	0x04, 0x1c
        /*007a*/ 	.short	(.L_112 - .L_111)


	//   ....[0]....
.L_111:
        /*007c*/ 	.word	0x000000f0


	//   ....[1]....
        /*0080*/ 	.word	0x00000a30


	//----- nvinfo : EIATTR_CBANK_PARAM_SIZE
	.align		4
.L_112:
        /*0084*/ 	.byte	0x03, 0x19
        /*0086*/ 	.short	0x0024


	//----- nvinfo : EIATTR_PARAM_CBANK
	.align		4
        /*0088*/ 	.byte	0x04, 0x0a
        /*008a*/ 	.short	(.L_114 - .L_113)
	.align		4
.L_113:
        /*008c*/ 	.word	index@(.nv.constant0._Z22matrix_multiply_simplePfS_S_iii)
        /*0090*/ 	.short	0x0380
        /*0092*/ 	.short	0x0024


	//----- nvinfo : EIATTR_SW_WAR
	.align		4
.L_114:
        /*0094*/ 	.byte	0x04, 0x36
        /*0096*/ 	.short	(.L_116 - .L_115)
.L_115:
        /*0098*/ 	.word	0x00000008
.L_116:


//--------------------- .nv.callgraph             --------------------------
	.section	.nv.callgraph,"",@"SHT_CUDA_CALLGRAPH"
	.align	4
	.sectionentsize	8
	.align		4
        /*0000*/ 	.word	0x00000000
	.align		4
        /*0004*/ 	.word	0xffffffff
	.align		4
        /*0008*/ 	.word	index@(_Z13adjustWeightsfPfS_S_S_S_iiiii)
	.align		4
        /*000c*/ 	.word	index@(vprintf)
	.align		4
        /*0010*/ 	.word	index@(_Z6kernelPiPfS0_S0_S0_S0_S0_S0_iiiii)
	.align		4
        /*0014*/ 	.word	index@(vprintf)
	.align		4
        /*0018*/ 	.word	0x00000000
	.align		4
        /*001c*/ 	.word	0xfffffffe
	.align		4
        /*0020*/ 	.word	0x00000000
	.align		4
        /*0024*/ 	.word	0xfffffffd
	.align		4
        /*0028*/ 	.word	0x00000000
	.align		4
        /*002c*/ 	.word	0xfffffffc


//--------------------- .nv.constant4             --------------------------
	.section	.nv.constant4,"a",@progbits
	.align	8
	.align		8
.nv.constant4:
        /*0000*/ 	.dword	vprintf
	.align		8
        /*0008*/ 	.dword	$str
	.align		8
        /*0010*/ 	.dword	$str$1
	.align		8
        /*0018*/ 	.dword	$str$2


//--------------------- .text._Z13adjustWeightsfPfS_S_S_S_iiiii --------------------------
	.section	.text._Z13adjustWeightsfPfS_S_S_S_iiiii,"ax",@progbits
	.align	128
        .global         _Z13adjustWeightsfPfS_S_S_S_iiiii
        .type           _Z13adjustWeightsfPfS_S_S_S_iiiii,@function
        .size           _Z13adjustWeightsfPfS_S_S_S_iiiii,(.L_x_117 - _Z13adjustWeightsfPfS_S_S_S_iiiii)
        .other          _Z13adjustWeightsfPfS_S_S_S_iiiii,@"STO_CUDA_ENTRY STV_DEFAULT"
_Z13adjustWeightsfPfS_S_S_S_iiiii:
.text._Z13adjustWeightsfPfS_S_S_S_iiiii:
[----:B------:R-:W0:Y:S08]  /*0000*/  LDC R1, c[0x0][0x37c] ;  /* 0x0000df00ff017b82 */ /* 0x000e300000000800 */
[----:B------:R-:W1:Y:S01]  /*0010*/  LDC R4, c[0x0][0x3b8] ;  /* 0x0000ee00ff047b82 */ /* 0x000e620000000800 */
[----:B------:R-:W2:Y:S01]  /*0020*/  LDCU UR4, c[0x0][0x2f8] ;  /* 0x00005f00ff0477ac */ /* 0x000ea20008000800 */
[----:B------:R-:W3:Y:S01]  /*0030*/  S2R R3, SR_TID.X ;  /* 0x0000000000037919 */ /* 0x000ee20000002100 */
[----:B0-----:R-:W-:Y:S01]  /*0040*/  IADD3 R1, PT, PT, R1, -0x8, RZ ;  /* 0xfffffff801017810 */ /* 0x001fe20007ffe0ff */
[----:B------:R-:W0:Y:S01]  /*0050*/  LDCU UR5, c[0x0][0x2fc] ;  /* 0x00005f80ff0577ac */ /* 0x000e220008000800 */
[----:B------:R-:W4:Y:S03]  /*0060*/  S2R R5, SR_TID.Y ;  /* 0x0000000000057919 */ /* 0x000f260000002200 */
[----:B------:R-:W0:Y:S08]  /*0070*/  LDC R24, c[0x0][0x360] ;  /* 0x0000d800ff187b82 */ /* 0x000e300000000800 */
[----:B------:R-:W0:Y:S01]  /*0080*/  LDC R0, c[0x0][0x364] ;  /* 0x0000d900ff007b82 */ /* 0x000e220000000800 */
[----:B------:R-:W0:Y:S01]  /*0090*/  LDCU UR8, c[0x0][0x370] ;  /* 0x00006e00ff0877ac */ /* 0x000e220008000800 */
[----:B--2---:R-:W-:-:S02]  /*00a0*/  IADD3 R18, P0, PT, R1, UR4, RZ ;  /* 0x0000000401127c10 */ /* 0x004fc4000ff1e0ff */
[----:B-1----:R-:W-:-:S04]  /*00b0*/  ISETP.GE.AND P1, PT, R4, 0x1, PT ;  /* 0x000000010400780c */ /* 0x002fc80003f26270 */
[----:B------:R-:W1:Y:S08]  /*00c0*/  S2UR UR6, SR_CTAID.X ;  /* 0x00000000000679c3 */ /* 0x000e700000002500 */
[----:B------:R-:W2:Y:S02]  /*00d0*/  S2UR UR7, SR_CTAID.Y ;  /* 0x00000000000779c3 */ /* 0x000ea40000002600 */
[----:B0123--:R-:W-:Y:S05]  /*00e0*/  @!P1 EXIT ;  /* 0x000000000000994d */ /* 0x00ffea0003800000 */
[----:B------:R-:W-:Y:S01]  /*00f0*/  ISETP.GE.U32.AND P1, PT, R4, 0x8, PT ;  /* 0x000000080400780c */ /* 0x000fe20003f26070 */
[----:B------:R-:W-:Y:S01]  /*0100*/  IMAD R24, R24, UR6, R3 ;  /* 0x0000000618187c24 */ /* 0x000fe2000f8e0203 */
[----:B------:R-:W0:Y:S01]  /*0110*/  LDCU.64 UR36, c[0x0][0x358] ;  /* 0x00006b00ff2477ac */ /* 0x000e220008000a00 */
[----:B----4-:R-:W-:Y:S02]  /*0120*/  IMAD R3, R0, UR7, R5 ;  /* 0x0000000700037c24 */ /* 0x010fe4000f8e0205 */
[----:B------:R-:W-:Y:S02]  /*0130*/  HFMA2 R27, -RZ, RZ, 0, 0 ;  /* 0x00000000ff1b7431 */ /* 0x000fe400000001ff */
[----:B------:R-:W-:Y:S01]  /*0140*/  IMAD.X R2, RZ, RZ, UR5, P0 ;  /* 0x00000005ff027e24 */ /* 0x000fe200080e06ff */
[----:B------:R-:W-:Y:S01]  /*0150*/  LOP3.LUT R26, R4, 0x7, RZ, 0xc0, !PT ;  /* 0x00000007041a7812 */ /* 0x000fe200078ec0ff */
[----:B------:R-:W-:-:S04]  /*0160*/  IMAD R24, R3, UR8, R24 ;  /* 0x0000000803187c24 */ /* 0x000fc8000f8e0218 */
[----:B------:R-:W-:Y:S05]  /*0170*/  @!P1 BRA `(.L_x_0) ;  /* 0x00000008003c9947 */ /* 0x000fea0003800000 */
[----:B------:R-:W-:Y:S01]  /*0180*/  BSSY.RECONVERGENT B6, `(.L_x_0) ;  /* 0x000008e000067945 */ /* 0x000fe20003800200 */
[----:B------:R-:W-:Y:S01]  /*0190*/  LOP3.LUT R27, R4, 0x7ffffff8, RZ, 0xc0, !PT ;  /* 0x7ffffff8041b7812 */ /* 0x000fe200078ec0ff */
[----:B------:R-:W-:Y:S01]  /*01a0*/  IMAD.MOV.U32 R25, RZ, RZ, RZ ;  /* 0x000000ffff197224 */ /* 0x000fe200078e00ff */
[----:B------:R-:W1:Y:S01]  /*01b0*/  LDCU UR38, c[0x0][0x380] ;  /* 0x00007000ff2677ac */ /* 0x000e620008000800 */
[----:B------:R-:W2:Y:S01]  /*01c0*/  LDCU UR39, c[0x0][0x3b4] ;  /* 0x00007680ff2777ac */ /* 0x000ea20008000800 */
[----:B------:R-:W3:Y:S04]  /*01d0*/  LDCU UR40, c[0x0][0x3b8] ;  /* 0x00007700ff2877ac */ /* 0x000ee80008000800 */
.L_x_9:
[----:B------:R-:W4:Y:S01]  /*01e0*/  LDC.64 R16, c[0x0][0x398] ;  /* 0x0000e600ff107b82 */ /* 0x000f220000000a00 */
[----:B--2---:R-:W-:Y:S02]  /*01f0*/  IMAD R3, R25, UR39, RZ ;  /* 0x0000002719037c24 */ /* 0x004fe4000f8e02ff */
[----:B---3--:R-:W-:-:S05]  /*0200*/  IMAD R5, R24, UR40, R25 ;  /* 0x0000002818057c24 */ /* 0x008fca000f8e0219 */
[----:B------:R-:W2:Y:S01]  /*0210*/  LDC.64 R22, c[0x0][0x3a8] ;  /* 0x0000ea00ff167b82 */ /* 0x000ea20000000a00 */
[----:B------:R-:W-:Y:S01]  /*0220*/  MOV R19, 0x0 ;  /* 0x0000000000137802 */ /* 0x000fe20000000f00 */
[----:B------:R-:W3:Y:S01]  /*0230*/  LDCU.64 UR4, c[0x4][0x18] ;  /* 0x01000300ff0477ac */ /* 0x000ee20008000a00 */
[----:B----4-:R-:W-:-:S05]  /*0240*/  IMAD.WIDE R16, R3, 0x4, R16 ;  /* 0x0000000403107825 */ /* 0x010fca00078e0210 */
[----:B0-----:R-:W1:Y:S01]  /*0250*/  LDG.E R3, desc[UR36][R16.64] ;  /* 0x0000002410037981 */ /* 0x001e62000c1e1900 */
[----:B--2---:R-:W-:-:S05]  /*0260*/  IMAD.WIDE R22, R5, 0x4, R22 ;  /* 0x0000000405167825 */ /* 0x004fca00078e0216 */
[----:B------:R-:W1:Y:S01]  /*0270*/  LDG.E R0, desc[UR36][R22.64] ;  /* 0x0000002416007981 */ /* 0x000e62000c1e1900 */
[----:B------:R0:W2:Y:S01]  /*0280*/  LDC.64 R8, c[0x4][R19] ;  /* 0x0100000013087b82 */ /* 0x0000a20000000a00 */
[----:B---3--:R-:W-:Y:S01]  /*0290*/  MOV R4, UR4 ;  /* 0x0000000400047c02 */ /* 0x008fe20008000f00 */
[----:B------:R-:W-:Y:S01]  /*02a0*/  IMAD.U32 R5, RZ, RZ, UR5 ;  /* 0x00000005ff057e24 */ /* 0x000fe2000f8e00ff */
[----:B------:R-:W-:Y:S01]  /*02b0*/  MOV R6, R18 ;  /* 0x0000001200067202 */ /* 0x000fe20000000f00 */
[----:B------:R-:W-:Y:S02]  /*02c0*/  IMAD.MOV.U32 R7, RZ, RZ, R2 ;  /* 0x000000ffff077224 */ /* 0x000fe400078e0002 */
[----:B-1----:R-:W-:-:S04]  /*02d0*/  FFMA R3, -R0, UR38, R3 ;  /* 0x0000002600037c23 */ /* 0x002fc80008000103 */
[----:B------:R-:W1:Y:S01]  /*02e0*/  F2F.F64.F32 R10, R3 ;  /* 0x00000003000a7310 */ /* 0x000e620000201800 */
[----:B------:R0:W-:Y:S04]  /*02f0*/  STG.E desc[UR36][R16.64], R3 ;  /* 0x0000000310007986 */ /* 0x0001e8000c101924 */
[----:B-12---:R0:W-:Y:S02]  /*0300*/  STL.64 [R1], R10 ;  /* 0x0000000a01007387 */ /* 0x0061e40000100a00 */
[----:B------:R-:W-:-:S07]  /*0310*/  LEPC R20, `(.L_x_1) ;  /* 0x000000001014794e */ /* 0x000fce0000000000 */
[----:B0-----:R-:W-:Y:S05]  /*0320*/  CALL.ABS.NOINC R8 ;  /* 0x0000000008007343 */ /* 0x001fea0003c00000 */
.L_x_1:
[----:B------:R-:W0:Y:S01]  /*0330*/  LDC R3, c[0x0][0x3b4] ;  /* 0x0000ed00ff037b82 */ /* 0x000e220000000800 */
[----:B------:R-:W2:Y:S01]  /*0340*/  LDG.E R0, desc[UR36][R22.64+0x4] ;  /* 0x0000042416007981 */ /* 0x000ea2000c1e1900 */
[----:B------:R-:W1:Y:S01]  /*0350*/  LDCU.64 UR4, c[0x4][0x18] ;  /* 0x01000300ff0477ac */ /* 0x000e620008000a00 */
[----:B0-----:R-:W-:-:S05]  /*0360*/  IMAD.WIDE R16, R3, 0x4, R16 ;  /* 0x0000000403107825 */ /* 0x001fca00078e0210 */
[----:B------:R-:W2:Y:S01]  /*0370*/  LDG.E R3, desc[UR36][R16.64] ;  /* 0x0000002410037981 */ /* 0x000ea2000c1e1900 */
[----:B------:R0:W3:Y:S01]  /*0380*/  LDC.64 R8, c[0x4][R19] ;  /* 0x0100000013087b82 */ /* 0x0000e20000000a00 */
[----:B-1----:R-:W-:Y:S01]  /*0390*/  MOV R4, UR4 ;  /* 0x0000000400047c02 */ /* 0x002fe20008000f00 */
[----:B------:R-:W-:Y:S01]  /*03a0*/  IMAD.U32 R5, RZ, RZ, UR5 ;  /* 0x00000005ff057e24 */ /* 0x000fe2000f8e00ff */
[----:B------:R-:W-:Y:S01]  /*03b0*/  MOV R6, R18 ;  /* 0x0000001200067202 */ /* 0x000fe20000000f00 */
[----:B------:R-:W-:Y:S02]  /*03c0*/  IMAD.MOV.U32 R7, RZ, RZ, R2 ;  /* 0x000000ffff077224 */ /* 0x000fe400078e0002 */
[----:B--2---:R-:W-:-:S04]  /*03d0*/  FFMA R3, -R0, UR38, R3 ;  /* 0x0000002600037c23 */ /* 0x004fc80008000103 */
[----:B------:R-:W1:Y:S01]  /*03e0*/  F2F.F64.F32 R10, R3 ;  /* 0x00000003000a7310 */ /* 0x000e620000201800 */
[----:B------:R0:W-:Y:S04]  /*03f0*/  STG.E desc[UR36][R16.64], R3 ;  /* 0x0000000310007986 */ /* 0x0001e8000c101924 */
[----:B-1-3--:R0:W-:Y:S02]  /*0400*/  STL.64 [R1], R10 ;  /* 0x0000000a01007387 */ /* 0x00a1e40000100a00 */
[----:B------:R-:W-:-:S07]  /*0410*/  LEPC R20, `(.L_x_2) ;  /* 0x000000001014794e */ /* 0x000fce0000000000 */
[----:B0-----:R-:W-:Y:S05]  /*0420*/  CALL.ABS.NOINC R8 ;  /* 0x0000000008007343 */ /* 0x001fea0003c00000 */
.L_x_2:
        /* <DEDUP_REMOVED lines=16> */
.L_x_3:
        /* <DEDUP_REMOVED lines=16> */
.L_x_4:
        /* <DEDUP_REMOVED lines=16> */
.L_x_5:
        /* <DEDUP_REMOVED lines=16> */
.L_x_6:
        /* <DEDUP_REMOVED lines=16> */
.L_x_7:
        /* <DEDUP_REMOVED lines=16> */
.L_x_8:
[----:B------:R-:W-:-:S04]  /*0a30*/  IADD3 R25, PT, PT, R25, 0x8, RZ ;  /* 0x0000000819197810 */ /* 0x000fc80007ffe0ff */
[----:B------:R-:W-:-:S13]  /*0a40*/  ISETP.NE.AND P0, PT, R25, R27, PT ;  /* 0x0000001b1900720c */ /* 0x000fda0003f05270 */
[----:B------:R-:W-:Y:S05]  /*0a50*/  @P0 BRA `(.L_x_9) ;  /* 0xfffffff400e00947 */ /* 0x000fea000383ffff */
[----:B------:R-:W-:Y:S05]  /*0a60*/  BSYNC.RECONVERGENT B6 ;  /* 0x0000000000067941 */ /* 0x000fea0003800200 */
.L_x_0:
[----:B------:R-:W-:-:S13]  /*0a70*/  ISETP.NE.AND P0, PT, R26, RZ, PT ;  /* 0x000000ff1a00720c */ /* 0x000fda0003f05270 */
[----:B------:R-:W-:Y:S05]  /*0a80*/  @!P0 BRA `(.L_x_10) ;  /* 0x0000000800608947 */ /* 0x000fea0003800000 */
[----:B------:R-:W1:Y:S01]  /*0a90*/  LDC R5, c[0x0][0x3b8] ;  /* 0x0000ee00ff057b82 */ /* 0x000e620000000800 */
[----:B------:R-:W-:Y:S02]  /*0aa0*/  ISETP.GE.U32.AND P0, PT, R26, 0x4, PT ;  /* 0x000000041a00780c */ /* 0x000fe40003f06070 */
[----:B-1----:R-:W-:-:S11]  /*0ab0*/  LOP3.LUT R25, R5, 0x3, RZ, 0xc0, !PT ;  /* 0x0000000305197812 */ /* 0x002fd600078ec0ff */
[----:B------:R-:W-:Y:S05]  /*0ac0*/  @!P0 BRA `(.L_x_11) ;  /* 0x00000004002c8947 */ /* 0x000fea0003800000 */
[----:B------:R-:W1:Y:S01]  /*0ad0*/  LDC.64 R22, c[0x0][0x3a8] ;  /* 0x0000ea00ff167b82 */ /* 0x000e620000000a00 */
[----:B------:R-:W2:Y:S01]  /*0ae0*/  LDCU UR4, c[0x0][0x3b4] ;  /* 0x00007680ff0477ac */ /* 0x000ea20008000800 */
[----:B------:R-:W-:-:S06]  /*0af0*/  IMAD R5, R24, R5, R27 ;  /* 0x0000000518057224 */ /* 0x000fcc00078e021b */
[----:B------:R-:W3:Y:S01]  /*0b00*/  LDC.64 R16, c[0x0][0x398] ;  /* 0x0000e600ff107b82 */ /* 0x000ee20000000a00 */
[----:B--2---:R-:W-:Y:S01]  /*0b10*/  IMAD R3, R27, UR4, RZ ;  /* 0x000000041b037c24 */ /* 0x004fe2000f8e02ff */
[----:B------:R-:W2:Y:S01]  /*0b20*/  LDCU UR4, c[0x0][0x380] ;  /* 0x00007000ff0477ac */ /* 0x000ea20008000800 */
[----:B-1----:R-:W-:-:S05]  /*0b30*/  IMAD.WIDE R22, R5, 0x4, R22 ;  /* 0x0000000405167825 */ /* 0x002fca00078e0216 */
[----:B0-----:R-:W2:Y:S01]  /*0b40*/  LDG.E R0, desc[UR36][R22.64] ;  /* 0x0000002416007981 */ /* 0x001ea2000c1e1900 */
[----:B---3--:R-:W-:-:S05]  /*0b50*/  IMAD.WIDE R16, R3, 0x4, R16 ;  /* 0x0000000403107825 */ /* 0x008fca00078e0210 */
[----:B------:R-:W2:Y:S01]  /*0b60*/  LDG.E R3, desc[UR36][R16.64] ;  /* 0x0000002410037981 */ /* 0x000ea2000c1e1900 */
[----:B------:R-:W-:-:S04]  /*0b70*/  MOV R19, 0x0 ;  /* 0x0000000000137802 */ /* 0x000fc80000000f00 */
[----:B------:R0:W1:Y:S01]  /*0b80*/  LDC.64 R8, c[0x4][R19] ;  /* 0x0100000013087b82 */ /* 0x0000620000000a00 */
[----:B------:R-:W-:Y:S01]  /*0b90*/  IMAD.MOV.U32 R6, RZ, RZ, R18 ;  /* 0x000000ffff067224 */ /* 0x000fe200078e0012 */
[----:B------:R-:W-:Y:S01]  /*0ba0*/  MOV R7, R2 ;  /* 0x0000000200077202 */ /* 0x000fe20000000f00 */
[----:B--2---:R-:W-:Y:S01]  /*0bb0*/  FFMA R3, -R0, UR4, R3 ;  /* 0x0000000400037c23 */ /* 0x004fe20008000103 */
[----:B------:R-:W2:Y:S03]  /*0bc0*/  LDCU.64 UR4, c[0x4][0x18] ;  /* 0x01000300ff0477ac */ /* 0x000ea60008000a00 */
[----:B------:R-:W3:Y:S01]  /*0bd0*/  F2F.F64.F32 R10, R3 ;  /* 0x00000003000a7310 */ /* 0x000ee20000201800 */
[----:B------:R0:W-:Y:S04]  /*0be0*/  STG.E desc[UR36][R16.64], R3 ;  /* 0x0000000310007986 */ /* 0x0001e8000c101924 */
[----:B---3--:R0:W-:Y:S01]  /*0bf0*/  STL.64 [R1], R10 ;  /* 0x0000000a01007387 */ /* 0x0081e20000100a00 */
[----:B--2---:R-:W-:Y:S01]  /*0c00*/  IMAD.U32 R4, RZ, RZ, UR4 ;  /* 0x00000004ff047e24 */ /* 0x004fe2000f8e00ff */
[----:B-1----:R-:W-:-:S07]  /*0c10*/  MOV R5, UR5 ;  /* 0x0000000500057c02 */ /* 0x002fce0008000f00 */
[----:B------:R-:W-:-:S07]  /*0c20*/  LEPC R20, `(.L_x_12) ;  /* 0x000000001014794e */ /* 0x000fce0000000000 */
[----:B0-----:R-:W-:Y:S05]  /*0c30*/  CALL.ABS.NOINC R8 ;  /* 0x0000000008007343 */ /* 0x001fea0003c00000 */
.L_x_12:
[----:B------:R-:W0:Y:S01]  /*0c40*/  LDC R3, c[0x0][0x3b4] ;  /* 0x0000ed00ff037b82 */ /* 0x000e220000000800 */
[----:B------:R-:W2:Y:S01]  /*0c50*/  LDG.E R0, desc[UR36][R22.64+0x4] ;  /* 0x0000042416007981 */ /* 0x000ea2000c1e1900 */
[----:B------:R-:W2:Y:S01]  /*0c60*/  LDCU UR4, c[0x0][0x380] ;  /* 0x00007000ff0477ac */ /* 0x000ea20008000800 */
[----:B0-----:R-:W-:-:S05]  /*0c70*/  IMAD.WIDE R16, R3, 0x4, R16 ;  /* 0x0000000403107825 */ /* 0x001fca00078e0210 */
[----:B------:R-:W2:Y:S01]  /*0c80*/  LDG.E R3, desc[UR36][R16.64] ;  /* 0x0000002410037981 */ /* 0x000ea2000c1e1900 */
        /* <DEDUP_REMOVED lines=12> */
.L_x_13:
        /* <DEDUP_REMOVED lines=17> */
.L_x_14:
        /* <DEDUP_REMOVED lines=17> */
.L_x_15:
[----:B------:R-:W-:-:S07]  /*0f70*/  VIADD R27, R27, 0x4 ;  /* 0x000000041b1b7836 */ /* 0x000fce0000000000 */
.L_x_11:
[----:B------:R-:W-:-:S13]  /*0f80*/  ISETP.NE.AND P0, PT, R25, RZ, PT ;  /* 0x000000ff1900720c */ /* 0x000fda0003f05270 */
[----:B------:R-:W-:Y:S05]  /*0f90*/  @!P0 BRA `(.L_x_10) ;  /* 0x00000004001c8947 */ /* 0x000fea0003800000 */
[----:B------:R-:W-:-:S13]  /*0fa0*/  ISETP.NE.AND P0, PT, R25, 0x1, PT ;  /* 0x000000011900780c */ /* 0x000fda0003f05270 */
[----:B------:R-:W-:Y:S05]  /*0fb0*/  @!P0 BRA `(.L_x_16) ;  /* 0x0000000000a88947 */ /* 0x000fea0003800000 */
[----:B------:R-:W1:Y:S01]  /*0fc0*/  LDC.64 R22, c[0x0][0x398] ;  /* 0x0000e600ff167b82 */ /* 0x000e620000000a00 */
[----:B------:R-:W2:Y:S01]  /*0fd0*/  LDCU UR4, c[0x0][0x3b4] ;  /* 0x00007680ff0477ac */ /* 0x000ea20008000800 */
[----:B------:R-:W3:Y:S06]  /*0fe0*/  LDCU UR5, c[0x0][0x3b8] ;  /* 0x00007700ff0577ac */ /* 0x000eec0008000800 */
[----:B------:R-:W4:Y:S01]  /*0ff0*/  LDC.64 R16, c[0x0][0x3a8] ;  /* 0x0000ea00ff107b82 */ /* 0x000f220000000a00 */
[----:B--2---:R-:W-:Y:S01]  /*1000*/  IMAD R3, R27, UR4, RZ ;  /* 0x000000041b037c24 */ /* 0x004fe2000f8e02ff */
[----:B------:R-:W2:Y:S01]  /*1010*/  LDCU UR4, c[0x0][0x380] ;  /* 0x00007000ff0477ac */ /* 0x000ea20008000800 */
[----:B---3--:R-:W-:-:S02]  /*1020*/  IMAD R5, R24, UR5, R27 ;  /* 0x0000000518057c24 */ /* 0x008fc4000f8e021b */
[----:B-1----:R-:W-:-:S05]  /*1030*/  IMAD.WIDE R22, R3, 0x4, R22 ;  /* 0x0000000403167825 */ /* 0x002fca00078e0216 */
[----:B0-----:R-:W2:Y:S01]  /*1040*/  LDG.E R3, desc[UR36][R22.64] ;  /* 0x0000002416037981 */ /* 0x001ea2000c1e1900 */
[----:B----4-:R-:W-:-:S05]  /*1050*/  IMAD.WIDE R16, R5, 0x4, R16 ;  /* 0x0000000405107825 */ /* 0x010fca00078e0210 */
[----:B------:R-:W2:Y:S01]  /*1060*/  LDG.E R0, desc[UR36][R16.64] ;  /* 0x0000002410007981 */ /* 0x000ea2000c1e1900 */
[----:B------:R-:W-:-:S04]  /*1070*/  MOV R19, 0x0 ;  /* 0x0000000000137802 */ /* 0x000fc80000000f00 */
[----:B------:R0:W1:Y:S01]  /*1080*/  LDC.64 R8, c[0x4][R19] ;  /* 0x0100000013087b82 */ /* 0x0000620000000a00 */
[----:B------:R-:W-:Y:S01]  /*1090*/  MOV R6, R18 ;  /* 0x0000001200067202 */ /* 0x000fe20000000f00 */
[----:B------:R-:W-:Y:S02]  /*10a0*/  IMAD.MOV.U32 R7, RZ, RZ, R2 ;  /* 0x000000ffff077224 */ /* 0x000fe400078e0002 */
[----:B--2---:R-:W-:Y:S01]  /*10b0*/  FFMA R3, -R0, UR4, R3 ;  /* 0x0000000400037c23 */ /* 0x004fe20008000103 */
[----:B------:R-:W2:Y:S03]  /*10c0*/  LDCU.64 UR4, c[0x4][0x18] ;  /* 0x01000300ff0477ac */ /* 0x000ea60008000a00 */
[----:B------:R-:W3:Y:S01]  /*10d0*/  F2F.F64.F32 R10, R3 ;  /* 0x00000003000a7310 */ /* 0x000ee20000201800 */
[----:B------:R0:W-:Y:S04]  /*10e0*/  STG.E desc[UR36][R22.64], R3 ;  /* 0x0000000316007986 */ /* 0x0001e8000c101924 */
[----:B---3--:R0:W-:Y:S01]  /*10f0*/  STL.64 [R1], R10 ;  /* 0x0000000a01007387 */ /* 0x0081e20000100a00 */
[----:B--2---:R-:W-:Y:S01]  /*1100*/  MOV R4, UR4 ;  /* 0x0000000400047c02 */ /* 0x004fe20008000f00 */
[----:B-1----:R-:W-:-:S07]  /*1110*/  IMAD.U32 R5, RZ, RZ, UR5 ;  /* 0x00000005ff057e24 */ /* 0x002fce000f8e00ff */
[----:B------:R-:W-:-:S07]  /*1120*/  LEPC R20, `(.L_x_17) ;  /* 0x000000001014794e */ /* 0x000fce0000000000 */
[----:B0-----:R-:W-:Y:S05]  /*1130*/  CALL.ABS.NOINC R8 ;  /* 0x0000000008007343 */ /* 0x001fea0003c00000 */
.L_x_17:
[----:B------:R-:W0:Y:S01]  /*1140*/  LDC R3, c[0x0][0x3b4] ;  /* 0x0000ed00ff037b82 */ /* 0x000e220000000800 */
[----:B------:R-:W2:Y:S01]  /*1150*/  LDG.E R16, desc[UR36][R16.64+0x4] ;  /* 0x0000042410107981 */ /* 0x000ea2000c1e1900 */
[----:B------:R-:W2:Y:S01]  /*1160*/  LDCU UR4, c[0x0][0x380] ;  /* 0x00007000ff0477ac */ /* 0x000ea20008000800 */
[----:B0-----:R-:W-:-:S05]  /*1170*/  IMAD.WIDE R22, R3, 0x4, R22 ;  /* 0x0000000403167825 */ /* 0x001fca00078e0216 */
[----:B------:R-:W2:Y:S01]  /*1180*/  LDG.E R3, desc[UR36][R22.64] ;  /* 0x0000002416037981 */ /* 0x000ea2000c1e1900 */
[----:B------:R0:W1:Y:S01]  /*1190*/  LDC.64 R10, c[0x4][R19] ;  /* 0x01000000130a7b82 */ /* 0x0000620000000a00 */
[----:B------:R-:W-:Y:S02]  /*11a0*/  MOV R6, R18 ;  /* 0x0000001200067202 */ /* 0x000fe40000000f00 */
[----:B------:R-:W-:Y:S01]  /*11b0*/  MOV R7, R2 ;  /* 0x0000000200077202 */ /* 0x000fe20000000f00 */
        /* <DEDUP_REMOVED lines=9> */
.L_x_18:
[----:B------:R-:W-:-:S07]  /*1250*/  VIADD R27, R27, 0x2 ;  /* 0x000000021b1b7836 */ /* 0x000fce0000000000 */
.L_x_16:
[----:B------:R-:W1:Y:S02]  /*1260*/  LDCU UR5, c[0x0][0x3b8] ;  /* 0x00007700ff0577ac */ /* 0x000e640008000800 */
[----:B-1----:R-:W-:-:S04]  /*1270*/  ULOP3.LUT UR4, UR5, 0x1, URZ, 0xc0, !UPT ;  /* 0x0000000105047892 */ /* 0x002fc8000f8ec0ff */
[----:B------:R-:W-:-:S09]  /*1280*/  UISETP.NE.U32.AND UP0, UPT, UR4, 0x1, UPT ;  /* 0x000000010400788c */ /* 0x000fd2000bf05070 */
[----:B------:R-:W-:Y:S05]  /*1290*/  BRA.U UP0, `(.L_x_10) ;  /* 0x00000001005c7547 */ /* 0x000fea000b800000 */
[----:B------:R-:W1:Y:S01]  /*12a0*/  LDC.64 R6, c[0x0][0x3a8] ;  /* 0x0000ea00ff067b82 */ /* 0x000e620000000a00 */
[----:B------:R-:W2:Y:S01]  /*12b0*/  LDCU UR4, c[0x0][0x3b4] ;  /* 0x00007680ff0477ac */ /* 0x000ea20008000800 */
[----:B------:R-:W-:-:S06]  /*12c0*/  IMAD R3, R24, UR5, R27 ;  /* 0x0000000518037c24 */ /* 0x000fcc000f8e021b */
[----:B------:R-:W3:Y:S01]  /*12d0*/  LDC.64 R8, c[0x0][0x398] ;  /* 0x0000e600ff087b82 */ /* 0x000ee20000000a00 */
[----:B--2---:R-:W-:Y:S01]  /*12e0*/  IMAD R27, R27, UR4, RZ ;  /* 0x000000041b1b7c24 */ /* 0x004fe2000f8e02ff */
[----:B------:R-:W2:Y:S01]  /*12f0*/  LDCU UR4, c[0x0][0x380] ;  /* 0x00007000ff0477ac */ /* 0x000ea20008000800 */
[----:B-1----:R-:W-:-:S06]  /*1300*/  IMAD.WIDE R6, R3, 0x4, R6 ;  /* 0x0000000403067825 */ /* 0x002fcc00078e0206 */
[----:B0-----:R0:W2:Y:S01]  /*1310*/  LDG.E R6, desc[UR36][R6.64] ;  /* 0x0000002406067981 */ /* 0x0010a2000c1e1900 */
[----:B---3--:R-:W-:-:S05]  /*1320*/  IMAD.WIDE R8, R27, 0x4, R8 ;  /* 0x000000041b087825 */ /* 0x008fca00078e0208 */
[----:B------:R-:W2:Y:S01]  /*1330*/  LDG.E R3, desc[UR36][R8.64] ;  /* 0x0000002408037981 */ /* 0x000ea2000c1e1900 */
[----:B------:R-:W-:-:S04]  /*1340*/  MOV R0, 0x0 ;  /* 0x0000000000007802 */ /* 0x000fc80000000f00 */
[----:B------:R1:W3:Y:S01]  /*1350*/  LDC.64 R12, c[0x4][R0] ;  /* 0x01000000000c7b82 */ /* 0x0002e20000000a00 */
[----:B0-----:R-:W-:Y:S01]  /*1360*/  MOV R7, R2 ;  /* 0x0000000200077202 */ /* 0x001fe20000000f00 */
[----:B--2---:R-:W-:Y:S01]  /*1370*/  FFMA R3, -R6, UR4, R3 ;  /* 0x0000000406037c23 */ /* 0x004fe20008000103 */
[----:B------:R-:W0:Y:S03]  /*1380*/  LDCU.64 UR4, c[0x4][0x18] ;  /* 0x01000300ff0477ac */ /* 0x000e260008000a00 */
[----:B------:R-:W2:Y:S01]  /*1390*/  F2F.F64.F32 R10, R3 ;  /* 0x00000003000a7310 */ /* 0x000ea20000201800 */
[----:B------:R1:W-:Y:S04]  /*13a0*/  STG.E desc[UR36][R8.64], R3 ;  /* 0x0000000308007986 */ /* 0x0003e8000c101924 */
[----:B--2---:R1:W-:Y:S01]  /*13b0*/  STL.64 [R1], R10 ;  /* 0x0000000a01007387 */ /* 0x0043e20000100a00 */
[----:B0-----:R-:W-:Y:S01]  /*13c0*/  MOV R4, UR4 ;  /* 0x0000000400047c02 */ /* 0x001fe20008000f00 */
[----:B------:R-:W-:Y:S01]  /*13d0*/  IMAD.MOV.U32 R6, RZ, RZ, R18 ;  /* 0x000000ffff067224 */ /* 0x000fe200078e0012 */
[----:B---3--:R-:W-:-:S07]  /*13e0*/  MOV R5, UR5 ;  /* 0x0000000500057c02 */ /* 0x008fce0008000f00 */
[----:B------:R-:W-:-:S07]  /*13f0*/  LEPC R20, `(.L_x_10) ;  /* 0x000000001014794e */ /* 0x000fce0000000000 */
[----:B-1----:R-:W-:Y:S05]  /*1400*/  CALL.ABS.NOINC R12 ;  /* 0x000000000c007343 */ /* 0x002fea0003c00000 */
.L_x_10:
[----:B------:R-:W1:Y:S02]  /*1410*/  LDC R0, c[0x0][0x3b4] ;  /* 0x0000ed00ff007b82 */ /* 0x000e640000000800 */
[----:B-1----:R-:W-:-:S13]  /*1420*/  ISETP.GE.AND P0, PT, R0, 0x1, PT ;  /* 0x000000010000780c */ /* 0x002fda0003f06270 */
[----:B0-----:R-:W-:Y:S05]  /*1430*/  @!P0 EXIT ;  /* 0x000000000000894d */ /* 0x001fea0003800000 */
[----:B------:R-:W-:-:S07]  /*1440*/  HFMA2 R23, -RZ, RZ, 0, 0 ;  /* 0x00000000ff177431 */ /* 0x000fce00000001ff */
.L_x_39:
[----:B------:R-:W0:Y:S01]  /*1450*/  LDCU UR5, c[0x0][0x3b4] ;  /* 0x00007680ff0577ac */ /* 0x000e220008000800 */
[----:B------:R-:W1:Y:S01]  /*1460*/  LDC.64 R30, c[0x0][0x398] ;  /* 0x0000e600ff1e7b82 */ /* 0x000e620000000a00 */
[----:B------:R-:W-:Y:S01]  /*1470*/  IMAD.MOV.U32 R19, RZ, RZ, RZ ;  /* 0x000000ffff137224 */ /* 0x000fe200078e00ff */
[----:B------:R-:W2:Y:S06]  /*1480*/  LDCU UR6, c[0x0][0x3b8] ;  /* 0x00007700ff0677ac */ /* 0x000eac0008000800 */
[----:B------:R-:W3:Y:S01]  /*1490*/  LDC.64 R28, c[0x0][0x3a8] ;  /* 0x0000ea00ff1c7b82 */ /* 0x000ee20000000a00 */
[----:B0-----:R-:W-:-:S02]  /*14a0*/  UIADD3 UR4, UPT, UPT, UR5, -0x1, URZ ;  /* 0xffffffff05047890 */ /* 0x001fc4000fffe0ff */
[----:B------:R-:W-:Y:S02]  /*14b0*/  IMAD R3, R23, UR5, RZ ;  /* 0x0000000517037c24 */ /* 0x000fe4000f8e02ff */
[----:B------:R-:W-:Y:S01]  /*14c0*/  UISETP.GE.U32.AND UP0, UPT, UR4, 0x7, UPT ;  /* 0x000000070400788c */ /* 0x000fe2000bf06070 */
[----:B--2---:R-:W-:Y:S02]  /*14d0*/  IMAD R5, R24, UR6, R23 ;  /* 0x0000000618057c24 */ /* 0x004fe4000f8e0217 */
[----:B-1----:R-:W-:-:S04]  /*14e0*/  IMAD.WIDE.U32 R30, R3, 0x4, R30 ;  /* 0x00000004031e7825 */ /* 0x002fc800078e001e */
[----:B---3--:R-:W-:Y:S02]  /*14f0*/  IMAD.WIDE R28, R5, 0x4, R28 ;  /* 0x00000004051c7825 */ /* 0x008fe400078e021c */
[----:B------:R-:W-:Y:S05]  /*1500*/  BRA.U !UP0, `(.L_x_19) ;  /* 0x0000000908907547 */ /* 0x000fea000b800000 */
[----:B------:R-:W0:Y:S01]  /*1510*/  LDCU UR5, c[0x0][0x3b4] ;  /* 0x00007680ff0577ac */ /* 0x000e220008000800 */
[----:B------:R-:W-:Y:S01]  /*1520*/  BSSY.RECONVERGENT B6, `(.L_x_20) ;  /* 0x000009f000067945 */ /* 0x000fe20003800200 */
[----:B0-----:R-:W-:Y:S02]  /*1530*/  ULOP3.LUT UR4, UR5, 0x7ffffff8, URZ, 0xc0, !UPT ;  /* 0x7ffffff805047892 */ /* 0x001fe4000f8ec0ff */
[----:B------:R-:W-:Y:S02]  /*1540*/  IMAD R25, R24, UR5, RZ ;  /* 0x0000000518197c24 */ /* 0x000fe4000f8e02ff */
[----:B------:R-:W-:-:S06]  /*1550*/  UIADD3 UR4, UPT, UPT, -UR4, URZ, URZ ;  /* 0x000000ff04047290 */ /* 0x000fcc000fffe1ff */
[----:B------:R-:W-:-:S07]  /*1560*/  MOV R19, UR4 ;  /* 0x0000000400137c02 */ /* 0x000fce0008000f00 */
.L_x_29:
[----:B------:R-:W0:Y:S01]  /*1570*/  LDC.64 R16, c[0x0][0x388] ;  /* 0x0000e200ff107b82 */ /* 0x000e220000000a00 */
[----:B------:R-:W2:Y:S01]  /*1580*/  LDG.E R10, desc[UR36][R30.64] ;  /* 0x000000241e0a7981 */ /* 0x000ea2000c1e1900 */
[----:B------:R-:W1:Y:S03]  /*1590*/  LDCU UR4, c[0x0][0x380] ;  /* 0x00007000ff0477ac */ /* 0x000e660008000800 */
[----:B------:R-:W1:Y:S04]  /*15a0*/  LDG.E R0, desc[UR36][R28.64] ;  /* 0x000000241c007981 */ /* 0x000e68000c1e1900 */
[----:B------:R-:W3:Y:S01]  /*15b0*/  LDG.E R3, desc[UR36][R30.64+0x4] ;  /* 0x000004241e037981 */ /* 0x000ee2000c1e1900 */
[----:B0-----:R-:W-:-:S05]  /*15c0*/  IMAD.WIDE R16, R25, 0x4, R16 ;  /* 0x0000000419107825 */ /* 0x001fca00078e0210 */
[----:B------:R-:W3:Y:S01]  /*15d0*/  LDG.E R4, desc[UR36][R16.64] ;  /* 0x0000002410047981 */ /* 0x000ee2000c1e1900 */
[----:B------:R-:W-:-:S06]  /*15e0*/  MOV R8, 0x0 ;  /* 0x0000000000087802 */ /* 0x000fcc0000000f00 */
[----:B------:R-:W0:Y:S01]  /*15f0*/  LDC.64 R8, c[0x4][R8] ;  /* 0x0100000008087b82 */ /* 0x000e220000000a00 */
[----:B------:R-:W-:-:S04]  /*1600*/  IADD3 R19, PT, PT, R19, 0x8, RZ ;  /* 0x0000000813137810 */ /* 0x000fc80007ffe0ff */
[----:B------:R-:W-:Y:S01]  /*1610*/  ISETP.NE.AND P0, PT, R19, RZ, PT ;  /* 0x000000ff1300720c */ /* 0x000fe20003f05270 */
[----:B------:R-:W-:Y:S01]  /*1620*/  IMAD.MOV.U32 R7, RZ, RZ, R2 ;  /* 0x000000ffff077224 */ /* 0x000fe200078e0002 */
[----:B------:R-:W-:Y:S02]  /*1630*/  MOV R6, R18 ;  /* 0x0000001200067202 */ /* 0x000fe40000000f00 */
[----:B------:R-:W-:Y:S01]  /*1640*/  P2R R26, PR, RZ, 0x1 ;  /* 0x00000001ff1a7803 */ /* 0x000fe20000000000 */
[----:B--2---:R-:W2:Y:S01]  /*1650*/  F2F.F64.F32 R10, R10 ;  /* 0x0000000a000a7310 */ /* 0x004ea20000201800 */
[----:B-1----:R-:W-:Y:S01]  /*1660*/  FMUL R0, R0, UR4 ;  /* 0x0000000400007c20 */ /* 0x002fe20008400000 */
[----:B------:R-:W1:Y:S01]  /*1670*/  LDCU.64 UR4, c[0x4][0x18] ;  /* 0x01000300ff0477ac */ /* 0x000e620008000a00 */
[----:B--2---:R2:W-:Y:S02]  /*1680*/  STL.64 [R1], R10 ;  /* 0x0000000a01007387 */ /* 0x0045e40000100a00 */
[----:B---3--:R-:W-:-:S05]  /*1690*/  FFMA R3, -R0, R4, R3 ;  /* 0x0000000400037223 */ /* 0x008fca0000000103 */
[----:B------:R2:W-:Y:S01]  /*16a0*/  STG.E desc[UR36][R30.64+0x4], R3 ;  /* 0x000004031e007986 */ /* 0x0005e2000c101924 */
[----:B-1----:R-:W-:Y:S01]  /*16b0*/  IMAD.U32 R4, RZ, RZ, UR4 ;  /* 0x00000004ff047e24 */ /* 0x002fe2000f8e00ff */
[----:B0-----:R-:W-:-:S07]  /*16c0*/  MOV R5, UR5 ;  /* 0x0000000500057c02 */ /* 0x001fce0008000f00 */
[----:B------:R-:W-:-:S07]  /*16d0*/  LEPC R20, `(.L_x_21) ;  /* 0x000000001014794e */ /* 0x000fce0000000000 */
[----:B--2---:R-:W-:Y:S05]  /*16e0*/  CALL.ABS.NOINC R8 ;  /* 0x0000000008007343 */ /* 0x004fea0003c00000 */
.L_x_21:
[----:B------:R-:W2:Y:S01]  /*16f0*/  LDG.E R10, desc[UR36][R30.64] ;  /* 0x000000241e0a7981 */ /* 0x000ea2000c1e1900 */
[----:B------:R-:W0:Y:S03]  /*1700*/  LDCU UR4, c[0x0][0x380] ;  /* 0x00007000ff0477ac */ /* 0x000e260008000800 */
[----:B------:R-:W0:Y:S04]  /*1710*/  LDG.E R0, desc[UR36][R28.64] ;  /* 0x000000241c007981 */ /* 0x000e28000c1e1900 */
[----:B------:R-:W3:Y:S04]  /*1720*/  LDG.E R3, desc[UR36][R30.64+0x4] ;  /* 0x000004241e037981 */ /* 0x000ee8000c1e1900 */
[----:B------:R-:W3:Y:S01]  /*1730*/  LDG.E R4, desc[UR36][R16.64+0x4] ;  /* 0x0000042410047981 */ /* 0x000ee2000c1e1900 */
[----:B------:R-:W-:Y:S01]  /*1740*/  MOV R22, 0x0 ;  /* 0x0000000000167802 */ /* 0x000fe20000000f00 */
[----:B------:R-:W-:Y:S01]  /*1750*/  IMAD.MOV.U32 R6, RZ, RZ, R18 ;  /* 0x000000ffff067224 */ /* 0x000fe200078e0012 */
[----:B------:R-:W-:-:S02]  /*1760*/  MOV R7, R2 ;  /* 0x0000000200077202 */ /* 0x000fc40000000f00 */
[----:B------:R1:W4:Y:S01]  /*1770*/  LDC.64 R8, c[0x4][R22] ;  /* 0x0100000016087b82 */ /* 0x0003220000000a00 */
[----:B--2---:R-:W2:Y:S01]  /*1780*/  F2F.F64.F32 R10, R10 ;  /* 0x0000000a000a7310 */ /* 0x004ea20000201800 */
[----:B0-----:R-:W-:Y:S01]  /*1790*/  FMUL R0, R0, UR4 ;  /* 0x0000000400007c20 */ /* 0x001fe20008400000 */
[----:B------:R-:W0:Y:S03]  /*17a0*/  LDCU.64 UR4, c[0x4][0x18] ;  /* 0x01000300ff0477ac */ /* 0x000e260008000a00 */
[----:B---3--:R-:W-:Y:S01]  /*17b0*/  FFMA R3, -R0, R4, R3 ;  /* 0x0000000400037223 */ /* 0x008fe20000000103 */
[----:B--2---:R1:W-:Y:S04]  /*17c0*/  STL.64 [R1], R10 ;  /* 0x0000000a01007387 */ /* 0x0043e80000100a00 */
[----:B------:R1:W-:Y:S01]  /*17d0*/  STG.E desc[UR36][R30.64+0x4], R3 ;  /* 0x000004031e007986 */ /* 0x0003e2000c101924 */
[----:B0-----:R-:W-:-:S02]  /*17e0*/  MOV R4, UR4 ;  /* 0x0000000400047c02 */ /* 0x001fc40008000f00 */
[----:B----4-:R-:W-:-:S07]  /*17f0*/  MOV R5, UR5 ;  /* 0x0000000500057c02 */ /* 0x010fce0008000f00 */
[----:B------:R-:W-:-:S07]  /*1800*/  LEPC R20, `(.L_x_22) ;  /* 0x000000001014794e */ /* 0x000fce0000000000 */
[----:B-1----:R-:W-:Y:S05]  /*1810*/  CALL.ABS.NOINC R8 ;  /* 0x0000000008007343 */ /* 0x002fea0003c00000 */
.L_x_22:
[----:B------:R-:W2:Y:S01]  /*1820*/  LDG.E R10, desc[UR36][R30.64] ;  /* 0x000000241e0a7981 */ /* 0x000ea2000c1e1900 */
[----:B------:R-:W0:Y:S03]  /*1830*/  LDCU UR4, c[0x0][0x380] ;  /* 0x00007000ff0477ac */ /* 0x000e260008000800 */
[----:B------:R-:W0:Y:S04]  /*1840*/  LDG.E R0, desc[UR36][R28.64] ;  /* 0x000000241c007981 */ /* 0x000e28000c1e1900 */
[----:B------:R-:W3:Y:S04]  /*1850*/  LDG.E R3, desc[UR36][R30.64+0x4] ;  /* 0x000004241e037981 */ /* 0x000ee8000c1e1900 */
[----:B------:R-:W3:Y:S01]  /*1860*/  LDG.E R4, desc[UR36][R16.64+0x8] ;  /* 0x0000082410047981 */ /* 0x000ee2000c1e1900 */
[----:B------:R1:W4:Y:S01]  /*1870*/  LDC.64 R8, c[0x4][R22] ;  /* 0x0100000016087b82 */ /* 0x0003220000000a00 */
[----:B------:R-:W-:-:S02]  /*1880*/  MOV R6, R18 ;  /* 0x0000001200067202 */ /* 0x000fc40000000f00 */
[----:B------:R-:W-:Y:S01]  /*1890*/  MOV R7, R2 ;  /* 0x0000000200077202 */ /* 0x000fe20000000f00 */
[----:B--2---:R-:W2:Y:S01]  /*18a0*/  F2F.F64.F32 R10, R10 ;  /* 0x0000000a000a7310 */ /* 0x004ea20000201800 */
[----:B0-----:R-:W-:Y:S01]  /*18b0*/  FMUL R0, R0, UR4 ;  /* 0x0000000400007c20 */ /* 0x001fe20008400000 */
[----:B------:R-:W0:Y:S03]  /*18c0*/  LDCU.64 UR4, c[0x4][0x18] ;  /* 0x01000300ff0477ac */ /* 0x000e260008000a00 */
[----:B---3--:R-:W-:Y:S01]  /*18d0*/  FFMA R3, -R0, R4, R3 ;  /* 0x0000000400037223 */ /* 0x008fe20000000103 */
[----:B--2---:R1:W-:Y:S04]  /*18e0*/  STL.64 [R1], R10 ;  /* 0x0000000a01007387 */ /* 0x0043e80000100a00 */
[----:B------:R1:W-:Y:S01]  /*18f0*/  STG.E desc[UR36][R30.64+0x4], R3 ;  /* 0x000004031e007986 */ /* 0x0003e2000c101924 */
[----:B0-----:R-:W-:Y:S01]  /*1900*/  MOV R4, UR4 ;  /* 0x0000000400047c02 */ /* 0x001fe20008000f00 */
[----:B----4-:R-:W-:-:S07]  /*1910*/  IMAD.U32 R5, RZ, RZ, UR5 ;  /* 0x00000005ff057e24 */ /* 0x010fce000f8e00ff */
[----:B------:R-:W-:-:S07]  /*1920*/  LEPC R20, `(.L_x_23) ;  /* 0x000000001014794e */ /* 0x000fce0000000000 */
[----:B-1----:R-:W-:Y:S05]  /*1930*/  CALL.ABS.NOINC R8 ;  /* 0x0000000008007343 */ /* 0x002fea0003c00000 */
.L_x_23:
[----:B------:R-:W2:Y:S01]  /*1940*/  LDG.E R10, desc[UR36][R30.64] ;  /* 0x000000241e0a7981 */ /* 0x000ea2000c1e1900 */
[----:B------:R-:W0:Y:S03]  /*1950*/  LDCU UR4, c[0x0][0x380] ;  /* 0x00007000ff0477ac */ /* 0x000e260008000800 */
[----:B------:R-:W0:Y:S04]  /*1960*/  LDG.E R0, desc[UR36][R28.64] ;  /* 0x000000241c007981 */ /* 0x000e28000c1e1900 */
[----:B------:R-:W3:Y:S04]  /*1970*/  LDG.E R3, desc[UR36][R30.64+0x4] ;  /* 0x000004241e037981 */ /* 0x000ee8000c1e1900 */
[----:B------:R-:W3:Y:S01]  /*1980*/  LDG.E R4, desc[UR36][R16.64+0xc] ;  /* 0x00000c2410047981 */ /* 0x000ee2000c1e1900 */
[----:B------:R1:W4:Y:S01]  /*1990*/  LDC.64 R8, c[0x4][R22] ;  /* 0x0100000016087b82 */ /* 0x0003220000000a00 */
[----:B------:R-:W-:Y:S01]  /*19a0*/  MOV R6, R18 ;  /* 0x0000001200067202 */ /* 0x000fe20000000f00 */
[----:B------:R-:W-:Y:S01]  /*19b0*/  IMAD.MOV.U32 R7, RZ, RZ, R2 ;  /* 0x000000ffff077224 */ /* 0x000fe200078e0002 */
[----:B--2---:R-:W2:Y:S01]  /*19c0*/  F2F.F64.F32 R10, R10 ;  /* 0x0000000a000a7310 */ /* 0x004ea20000201800 */
[----:B0-----:R-:W-:Y:S01]  /*19d0*/  FMUL R0, R0, UR4 ;  /* 0x0000000400007c20 */ /* 0x001fe20008400000 */
[----:B------:R-:W0:Y:S03]  /*19e0*/  LDCU.64 UR4, c[0x4][0x18] ;  /* 0x01000300ff0477ac */ /* 0x000e260008000a00 */
[----:B---3--:R-:W-:Y:S01]  /*19f0*/  FFMA R3, -R0, R4, R3 ;  /* 0x0000000400037223 */ /* 0x008fe20000000103 */
[----:B--2---:R1:W-:Y:S04]  /*1a00*/  STL.64 [R1], R10 ;  /* 0x0000000a01007387 */ /* 0x0043e80000100a00 */
[----:B------:R1:W-:Y:S01]  /*1a10*/  STG.E desc[UR36][R30.64+0x4], R3 ;  /* 0x000004031e007986 */ /* 0x0003e2000c101924 */
[----:B0-----:R-:W-:Y:S01]  /*1a20*/  IMAD.U32 R4, RZ, RZ, UR4 ;  /* 0x00000004ff047e24 */ /* 0x001fe2000f8e00ff */
[----:B----4-:R-:W-:-:S07]  /*1a30*/  MOV R5, UR5 ;  /* 0x0000000500057c02 */ /* 0x010fce0008000f00 */
[----:B------:R-:W-:-:S07]  /*1a40*/  LEPC R20, `(.L_x_24) ;  /* 0x000000001014794e */ /* 0x000fce0000000000 */
[----:B-1----:R-:W-:Y:S05]  /*1a50*/  CALL.ABS.NOINC R8 ;  /* 0x0000000008007343 */ /* 0x002fea0003c00000 */
.L_x_24:
[----:B------:R-:W2:Y:S01]  /*1a60*/  LDG.E R10, desc[UR36][R30.64] ;  /* 0x000000241e0a7981 */ /* 0x000ea2000c1e1900 */
[----:B------:R-:W0:Y:S03]  /*1a70*/  LDCU UR4, c[0x0][0x380] ;  /* 0x00007000ff0477ac */ /* 0x000e260008000800 */
[----:B------:R-:W0:Y:S04]  /*1a80*/  LDG.E R0, desc[UR36][R28.64] ;  /* 0x000000241c007981 */ /* 0x000e28000c1e1900 */
[----:B------:R-:W3:Y:S04]  /*1a90*/  LDG.E R3, desc[UR36][R30.64+0x4] ;  /* 0x000004241e037981 */ /* 0x000ee8000c1e1900 */
[----:B------:R-:W3:Y:S01]  /*1aa0*/  LDG.E R4, desc[UR36][R16.64+0x10] ;  /* 0x0000102410047981 */ /* 0x000ee2000c1e1900 */
[----:B------:R1:W4:Y:S01]  /*1ab0*/  LDC.64 R8, c[0x4][R22] ;  /* 0x0100000016087b82 */ /* 0x0003220000000a00 */
[----:B------:R-:W-:Y:S01]  /*1ac0*/  IMAD.MOV.U32 R6, RZ, RZ, R18 ;  /* 0x000000ffff067224 */ /* 0x000fe200078e0012 */
[----:B------:R-:W-:Y:S01]  /*1ad0*/  MOV R7, R2 ;  /* 0x0000000200077202 */ /* 0x000fe20000000f00 */
        /* <DEDUP_REMOVED lines=10> */
.L_x_25:
        /* <DEDUP_REMOVED lines=18> */
.L_x_26:
        /* <DEDUP_REMOVED lines=18> */
.L_x_27:
        /* <DEDUP_REMOVED lines=18> */
.L_x_28:
[----:B------:R-:W-:Y:S02]  /*1ee0*/  ISETP.NE.AND P6, PT, R26, RZ, PT ;  /* 0x000000ff1a00720c */ /* 0x000fe40003fc5270 */
[----:B------:R-:W-:-:S11]  /*1ef0*/  IADD3 R25, PT, PT, R25, 0x8, RZ ;  /* 0x0000000819197810 */ /* 0x000fd60007ffe0ff */
[----:B------:R-:W-:Y:S05]  /*1f00*/  @P6 BRA `(.L_x_29) ;  /* 0xfffffff400986947 */ /* 0x000fea000383ffff */
[----:B------:R-:W-:Y:S05]  /*1f10*/  BSYNC.RECONVERGENT B6 ;  /* 0x0000000000067941 */ /* 0x000fea0003800200 */
.L_x_20:
[----:B------:R-:W0:Y:S02]  /*1f20*/  LDCU UR4, c[0x0][0x3b4] ;  /* 0x00007680ff0477ac */ /* 0x000e240008000800 */
[----:B0-----:R-:W-:-:S06]  /*1f30*/  ULOP3.LUT UR4, UR4, 0x7ffffff8, URZ, 0xc0, !UPT ;  /* 0x7ffffff804047892 */ /* 0x001fcc000f8ec0ff */
[----:B------:R-:W-:-:S07]  /*1f40*/  IMAD.U32 R19, RZ, RZ, UR4 ;  /* 0x00000004ff137e24 */ /* 0x000fce000f8e00ff */
.L_x_19:
[----:B------:R-:W0:Y:S02]  /*1f50*/  LDC R17, c[0x0][0x3b4] ;  /* 0x0000ed00ff117b82 */ /* 0x000e240000000800 */
[----:B0-----:R-:W-:-:S04]  /*1f60*/  LOP3.LUT R0, R17, 0x7, RZ, 0xc0, !PT ;  /* 0x0000000711007812 */ /* 0x001fc800078ec0ff */
[----:B------:R-:W-:-:S13]  /*1f70*/  ISETP.NE.AND P0, PT, R0, RZ, PT ;  /* 0x000000ff0000720c */ /* 0x000fda0003f05270 */
[----:B------:R-:W-:Y:S05]  /*1f80*/  @!P0 BRA `(.L_x_30) ;  /* 0x0000000800748947 */ /* 0x000fea0003800000 */
[----:B------:R-:W-:-:S04]  /*1f90*/  IADD3 R0, PT, PT, R0, -0x1, RZ ;  /* 0xffffffff00007810 */ /* 0x000fc80007ffe0ff */
[----:B------:R-:W-:-:S13]  /*1fa0*/  ISETP.GE.U32.AND P0, PT, R0, 0x3, PT ;  /* 0x000000030000780c */ /* 0x000fda0003f06070 */
[----:B------:R-:W-:Y:S05]  /*1fb0*/  @!P0 BRA `(.L_x_31) ;  /* 0x00000004003c8947 */ /* 0x000fea0003800000 */
[----:B------:R-:W0:Y:S01]  /*1fc0*/  LDC.64 R26, c[0x0][0x388] ;  /* 0x0000e200ff1a7b82 */ /* 0x000e220000000a00 */
[----:B------:R-:W-:Y:S01]  /*1fd0*/  IMAD R0, R24, R17, RZ ;  /* 0x0000001118007224 */ /* 0x000fe200078e02ff */
[----:B------:R-:W2:Y:S01]  /*1fe0*/  LDG.E R10, desc[UR36][R30.64] ;  /* 0x000000241e0a7981 */ /* 0x000ea2000c1e1900 */
[----:B------:R-:W1:Y:S03]  /*1ff0*/  LDCU UR4, c[0x0][0x380] ;  /* 0x00007000ff0477ac */ /* 0x000e660008000800 */
[----:B------:R-:W-:Y:S02]  /*2000*/  IADD3 R3, PT, PT, R0, R19, RZ ;  /* 0x0000001300037210 */ /* 0x000fe40007ffe0ff */
[----:B------:R-:W1:Y:S03]  /*2010*/  LDG.E R0, desc[UR36][R28.64] ;  /* 0x000000241c007981 */ /* 0x000e66000c1e1900 */
[----:B0-----:R-:W-:-:S02]  /*2020*/  IMAD.WIDE R26, R3, 0x4, R26 ;  /* 0x00000004031a7825 */ /* 0x001fc400078e021a */
[----:B------:R-:W3:Y:S04]  /*2030*/  LDG.E R3, desc[UR36][R30.64+0x4] ;  /* 0x000004241e037981 */ /* 0x000ee8000c1e1900 */
[----:B------:R-:W3:Y:S01]  /*2040*/  LDG.E R4, desc[UR36][R26.64] ;  /* 0x000000241a047981 */ /* 0x000ee2000c1e1900 */
[----:B------:R-:W-:-:S06]  /*2050*/  MOV R8, 0x0 ;  /* 0x0000000000087802 */ /* 0x000fcc0000000f00 */
[----:B------:R-:W0:Y:S01]  /*2060*/  LDC.64 R8, c[0x4][R8] ;  /* 0x0100000008087b82 */ /* 0x000e220000000a00 */
[----:B------:R-:W-:Y:S01]  /*2070*/  MOV R6, R18 ;  /* 0x0000001200067202 */ /* 0x000fe20000000f00 */
[----:B------:R-:W-:Y:S01]  /*2080*/  IMAD.MOV.U32 R7, RZ, RZ, R2 ;  /* 0x000000ffff077224 */ /* 0x000fe200078e0002 */
        /* <DEDUP_REMOVED lines=10> */
.L_x_32:
        /* <DEDUP_REMOVED lines=19> */
.L_x_33:
        /* <DEDUP_REMOVED lines=18> */
.L_x_34:
        /* <DEDUP_REMOVED lines=18> */
.L_x_35:
[----:B------:R-:W-:-:S07]  /*24a0*/  IADD3 R19, PT, PT, R19, 0x4, RZ ;  /* 0x0000000413137810 */ /* 0x000fce0007ffe0ff */
.L_x_31:
[----:B------:R-:W0:Y:S02]  /*24b0*/  LDCU UR4, c[0x0][0x3b4] ;  /* 0x00007680ff0477ac */ /* 0x000e240008000800 */
[----:B0-----:R-:W-:-:S09]  /*24c0*/  ULOP3.LUT UP0, UR4, UR4, 0x3, URZ, 0xc0, !UPT ;  /* 0x0000000304047892 */ /* 0x001fd2000f80c0ff */
[----:B------:R-:W-:Y:S05]  /*24d0*/  BRA.U !UP0, `(.L_x_30) ;  /* 0x0000000508207547 */ /* 0x000fea000b800000 */
[----:B------:R-:W-:-:S09]  /*24e0*/  UISETP.NE.AND UP0, UPT, UR4, 0x1, UPT ;  /* 0x000000010400788c */ /* 0x000fd2000bf05270 */
[----:B------:R-:W-:Y:S05]  /*24f0*/  BRA.U !UP0, `(.L_x_36) ;  /* 0x0000000108ac7547 */ /* 0x000fea000b800000 */
        /* <DEDUP_REMOVED lines=23> */
.L_x_37:
[----:B------:R-:W2:Y:S01]  /*2670*/  LDG.E R10, desc[UR36][R30.64] ;  /* 0x000000241e0a7981 */ /* 0x000ea2000c1e1900 */
[----:B------:R-:W0:Y:S03]  /*2680*/  LDCU UR4, c[0x0][0x380] ;  /* 0x00007000ff0477ac */ /* 0x000e260008000800 */
[----:B------:R-:W0:Y:S04]  /*2690*/  LDG.E R0, desc[UR36][R28.64] ;  /* 0x000000241c007981 */ /* 0x000e28000c1e1900 */
[----:B------:R-:W3:Y:S04]  /*26a0*/  LDG.E R26, desc[UR36][R26.64+0x4] ;  /* 0x000004241a1a7981 */ /* 0x000ee8000c1e1900 */
[----:B------:R-:W3:Y:S01]  /*26b0*/  LDG.E R3, desc[UR36][R30.64+0x4] ;  /* 0x000004241e037981 */ /* 0x000ee2000c1e1900 */
[----:B------:R-:W-:Y:S01]  /*26c0*/  MOV R8, 0x0 ;  /* 0x0000000000087802 */ /* 0x000fe20000000f00 */
[----:B------:R-:W-:Y:S01]  /*26d0*/  IMAD.MOV.U32 R6, RZ, RZ, R18 ;  /* 0x000000ffff067224 */ /* 0x000fe200078e0012 */
[----:B------:R-:W-:-:S04]  /*26e0*/  MOV R7, R2 ;  /* 0x0000000200077202 */ /* 0x000fc80000000f00 */
[----:B------:R-:W1:Y:S01]  /*26f0*/  LDC.64 R8, c[0x4][R8] ;  /* 0x0100000008087b82 */ /* 0x000e620000000a00 */
[----:B--2---:R-:W2:Y:S01]  /*2700*/  F2F.F64.F32 R10, R10 ;  /* 0x0000000a000a7310 */ /* 0x004ea20000201800 */
[----:B0-----:R-:W-:Y:S01]  /*2710*/  FMUL R0, R0, UR4 ;  /* 0x0000000400007c20 */ /* 0x001fe20008400000 */
[----:B------:R-:W0:Y:S03]  /*2720*/  LDCU.64 UR4, c[0x4][0x18] ;  /* 0x01000300ff0477ac */ /* 0x000e260008000a00 */
[----:B---3--:R-:W-:Y:S01]  /*2730*/  FFMA R3, -R0, R26, R3 ;  /* 0x0000001a00037223 */ /* 0x008fe20000000103 */
[----:B--2---:R2:W-:Y:S04]  /*2740*/  STL.64 [R1], R10 ;  /* 0x0000000a01007387 */ /* 0x0045e80000100a00 */
[----:B------:R2:W-:Y:S01]  /*2750*/  STG.E desc[UR36][R30.64+0x4], R3 ;  /* 0x000004031e007986 */ /* 0x0005e2000c101924 */
[----:B0-----:R-:W-:-:S02]  /*2760*/  MOV R4, UR4 ;  /* 0x0000000400047c02 */ /* 0x001fc40008000f00 */
[----:B-1----:R-:W-:-:S07]  /*2770*/  MOV R5, UR5 ;  /* 0x0000000500057c02 */ /* 0x002fce0008000f00 */
[----:B------:R-:W-:-:S07]  /*2780*/  LEPC R20, `(.L_x_38) ;  /* 0x000000001014794e */ /* 0x000fce0000000000 */
[----:B--2---:R-:W-:Y:S05]  /*2790*/  CALL.ABS.NOINC R8 ;  /* 0x0000000008007343 */ /* 0x004fea0003c00000 */
.L_x_38:
[----:B------:R-:W-:-:S07]  /*27a0*/  IADD3 R19, PT, PT, R19, 0x2, RZ ;  /* 0x0000000213137810 */ /* 0x000fce0007ffe0ff */
.L_x_36:
[----:B------:R-:W0:Y:S02]  /*27b0*/  LDCU UR4, c[0x0][0x3b4] ;  /* 0x00007680ff0477ac */ /* 0x000e240008000800 */
[----:B0-----:R-:W-:-:S04]  /*27c0*/  ULOP3.LUT UR4, UR4, 0x1, URZ, 0xc0, !UPT ;  /* 0x0000000104047892 */ /* 0x001fc8000f8ec0ff */
[----:B------:R-:W-:-:S09]  /*27d0*/  UISETP.NE.U32.AND UP0, UPT, UR4, 0x1, UPT ;  /* 0x000000010400788c */ /* 0x000fd2000bf05070 */
[----:B------:R-:W-:Y:S05]  /*27e0*/  BRA.U UP0, `(.L_x_30) ;  /* 0x00000001005c7547 */ /* 0x000fea000b800000 */
[----:B------:R-:W0:Y:S01]  /*27f0*/  LDC.64 R4, c[0x0][0x388] ;  /* 0x0000e200ff047b82 */ /* 0x000e220000000a00 */
[----:B------:R-:W-:Y:S01]  /*2800*/  IMAD R0, R24, R17, RZ ;  /* 0x0000001118007224 */ /* 0x000fe200078e02ff */
[----:B------:R-:W2:Y:S01]  /*2810*/  LDG.E R28, desc[UR36][R28.64] ;  /* 0x000000241c1c7981 */ /* 0x000ea2000c1e1900 */
[----:B------:R-:W2:Y:S02]  /*2820*/  LDCU UR4, c[0x0][0x380] ;  /* 0x00007000ff0477ac */ /* 0x000ea40008000800 */
[----:B------:R-:W-:Y:S01]  /*2830*/  IMAD.IADD R19, R0, 0x1, R19 ;  /* 0x0000000100137824 */ /* 0x000fe200078e0213 */
[----:B------:R-:W3:Y:S04]  /*2840*/  LDG.E R3, desc[UR36][R30.64+0x4] ;  /* 0x000004241e037981 */ /* 0x000ee8000c1e1900 */
[----:B------:R-:W4:Y:S01]  /*2850*/  LDG.E R0, desc[UR36][R30.64] ;  /* 0x000000241e007981 */ /* 0x000f22000c1e1900 */
[----:B0-----:R-:W-:-:S06]  /*2860*/  IMAD.WIDE R4, R19, 0x4, R4 ;  /* 0x0000000413047825 */ /* 0x001fcc00078e0204 */
[----:B------:R-:W3:Y:S01]  /*2870*/  LDG.E R4, desc[UR36][R4.64] ;  /* 0x0000002404047981 */ /* 0x000ee2000c1e1900 */
[----:B------:R-:W-:-:S06]  /*2880*/  MOV R10, 0x0 ;  /* 0x00000000000a7802 */ /* 0x000fcc0000000f00 */
[----:B------:R-:W0:Y:S01]  /*2890*/  LDC.64 R10, c[0x4][R10] ;  /* 0x010000000a0a7b82 */ /* 0x000e220000000a00 */
[----:B------:R-:W-:Y:S01]  /*28a0*/  MOV R7, R2 ;  /* 0x0000000200077202 */ /* 0x000fe20000000f00 */
[----:B--2---:R-:W-:Y:S01]  /*28b0*/  FMUL R6, R28, UR4 ;  /* 0x000000041c067c20 */ /* 0x004fe20008400000 */
[----:B------:R-:W1:Y:S01]  /*28c0*/  LDCU.64 UR4, c[0x4][0x18] ;  /* 0x01000300ff0477ac */ /* 0x000e620008000a00 */
[----:B----4-:R-:W2:Y:S02]  /*28d0*/  F2F.F64.F32 R8, R0 ;  /* 0x0000000000087310 */ /* 0x010ea40000201800 */
[----:B--2---:R2:W-:Y:S01]  /*28e0*/  STL.64 [R1], R8 ;  /* 0x0000000801007387 */ /* 0x0045e20000100a00 */
[----:B---3--:R-:W-:-:S05]  /*28f0*/  FFMA R3, -R6, R4, R3 ;  /* 0x0000000406037223 */ /* 0x008fca0000000103 */
[----:B------:R2:W-:Y:S01]  /*2900*/  STG.E desc[UR36][R30.64+0x4], R3 ;  /* 0x000004031e007986 */ /* 0x0005e2000c101924 */
[----:B-1----:R-:W-:Y:S01]  /*2910*/  MOV R4, UR4 ;  /* 0x0000000400047c02 */ /* 0x002fe20008000f00 */
[----:B------:R-:W-:Y:S01]  /*2920*/  IMAD.MOV.U32 R6, RZ, RZ, R18 ;  /* 0x000000ffff067224 */ /* 0x000fe200078e0012 */
[----:B0-----:R-:W-:-:S07]  /*2930*/  MOV R5, UR5 ;  /* 0x0000000500057c02 */ /* 0x001fce0008000f00 */
[----:B------:R-:W-:-:S07]  /*2940*/  LEPC R20, `(.L_x_30) ;  /* 0x000000001014794e */ /* 0x000fce0000000000 */
[----:B--2---:R-:W-:Y:S05]  /*2950*/  CALL.ABS.NOINC R10 ;  /* 0x000000000a007343 */ /* 0x004fea0003c00000 */
.L_x_30:
[----:B------:R-:W0:Y:S01]  /*2960*/  LDCU UR4, c[0x0][0x3b8] ;  /* 0x00007700ff0477ac */ /* 0x000e220008000800 */
[----:B------:R-:W-:-:S04]  /*2970*/  IADD3 R23, PT, PT, R23, 0x1, RZ ;  /* 0x0000000117177810 */ /* 0x000fc80007ffe0ff */
[----:B0-----:R-:W-:-:S13]  /*2980*/  ISETP.NE.AND P0, PT, R23, UR4, PT ;  /* 0x0000000417007c0c */ /* 0x001fda000bf05270 */
[----:B------:R-:W-:Y:S05]  /*2990*/  @!P0 EXIT ;  /* 0x000000000000894d */ /* 0x000fea0003800000 */
[----:B------:R-:W-:Y:S05]  /*29a0*/  BRA `(.L_x_39) ;  /* 0xffffffe800a87947 */ /* 0x000fea000383ffff */
.L_x_40:
[----:B------:R-:W-:-:S00]  /*29b0*/  BRA `(.L_x_40) ;  /* 0xfffffffc00fc7947 */ /* 0x000fc0000383ffff */
[----:B------:R-:W-:-:S00]  /*29c0*/  NOP ;  /* 0x0000000000007918 */ /* 0x000fc00000000000 */
        /* <DEDUP_REMOVED lines=11> */
.L_x_117:


//--------------------- .text._Z6kernelPiPfS0_S0_S0_S0_S0_S0_iiiii --------------------------
	.section	.text._Z6kernelPiPfS0_S0_S0_S0_S0_S0_iiiii,"ax",@progbits
	.align	128
        .global         _Z6kernelPiPfS0_S0_S0_S0_S0_S0_iiiii
        .type           _Z6kernelPiPfS0_S0_S0_S0_S0_S0_iiiii,@function
        .size           _Z6kernelPiPfS0_S0_S0_S0_S0_S0_iiiii,(.L_x_118 - _Z6kernelPiPfS0_S0_S0_S0_S0_S0_iiiii)
        .other          _Z6kernelPiPfS0_S0_S0_S0_S0_S0_iiiii,@"STO_CUDA_ENTRY STV_DEFAULT"
_Z6kernelPiPfS0_S0_S0_S0_S0_S0_iiiii:
.text._Z6kernelPiPfS0_S0_S0_S0_S0_S0_iiiii:
[----:B------:R-:W0:Y:S01]  /*0000*/  LDC R1, c[0x0][0x37c] ;  /* 0x0000df00ff017b82 */ /* 0x000e220000000800 */
[----:B------:R-:W1:Y:S01]  /*0010*/  S2R R0, SR_TID.Y ;  /* 0x0000000000007919 */ /* 0x000e620000002200 */
[----:B------:R-:W2:Y:S06]  /*0020*/  LDCU UR5, c[0x0][0x2fc] ;  /* 0x00005f80ff0577ac */ /* 0x000eac0008000800 */
[----:B------:R-:W1:Y:S01]  /*0030*/  S2UR UR4, SR_CTAID.Y ;  /* 0x00000000000479c3 */ /* 0x000e620000002600 */
[----:B0-----:R-:W-:Y:S01]  /*0040*/  VIADD R1, R1, 0xfffffff0 ;  /* 0xfffffff001017836 */ /* 0x001fe20000000000 */
[----:B------:R-:W0:Y:S01]  /*0050*/  S2R R8, SR_CTAID.X ;  /* 0x0000000000087919 */ /* 0x000e220000002500 */
[----:B------:R-:W0:Y:S01]  /*0060*/  LDCU UR6, c[0x0][0x360] ;  /* 0x00006c00ff0677ac */ /* 0x000e220008000800 */
[----:B------:R-:W0:Y:S04]  /*0070*/  S2R R9, SR_TID.X ;  /* 0x0000000000097919 */ /* 0x000e280000002100 */
[----:B------:R-:W1:Y:S01]  /*0080*/  LDC R3, c[0x0][0x364] ;  /* 0x0000d900ff037b82 */ /* 0x000e620000000800 */
[----:B------:R-:W3:Y:S01]  /*0090*/  LDCU UR7, c[0x0][0x370] ;  /* 0x00006e00ff0777ac */ /* 0x000ee20008000800 */
[----:B-1----:R-:W-:Y:S01]  /*00a0*/  IMAD R3, R3, UR4, R0 ;  /* 0x0000000403037c24 */ /* 0x002fe2000f8e0200 */
[----:B------:R-:W1:Y:S01]  /*00b0*/  LDCU UR4, c[0x0][0x2f8] ;  /* 0x00005f00ff0477ac */ /* 0x000e620008000800 */
[----:B------:R-:W-:Y:S01]  /*00c0*/  MOV R0, 0x0 ;  /* 0x0000000000007802 */ /* 0x000fe20000000f00 */
[----:B0-----:R-:W-:Y:S01]  /*00d0*/  IMAD R22, R8, UR6, R9 ;  /* 0x0000000608167c24 */ /* 0x001fe2000f8e0209 */
[----:B------:R0:W-:Y:S03]  /*00e0*/  STL.64 [R1], R8 ;  /* 0x0000000801007387 */ /* 0x0001e60000100a00 */
[----:B---3--:R-:W-:Y:S01]  /*00f0*/  IMAD R22, R3, UR7, R22 ;  /* 0x0000000703167c24 */ /* 0x008fe2000f8e0216 */
[----:B------:R-:W3:Y:S01]  /*0100*/  LDCU.64 UR6, c[0x4][0x8] ;  /* 0x01000100ff0677ac */ /* 0x000ee20008000a00 */
[----:B------:R0:W4:Y:S03]  /*0110*/  LDC.64 R2, c[0x4][R0] ;  /* 0x0100000000027b82 */ /* 0x0001260000000a00 */
[----:B------:R0:W-:Y:S01]  /*0120*/  STL [R1+0x8], R22 ;  /* 0x0000081601007387 */ /* 0x0001e20000100800 */
[----:B-1----:R-:W-:-:S05]  /*0130*/  IADD3 R19, P0, PT, R1, UR4, RZ ;  /* 0x0000000401137c10 */ /* 0x002fca000ff1e0ff */
[----:B--2---:R-:W-:Y:S02]  /*0140*/  IMAD.X R18, RZ, RZ, UR5, P0 ;  /* 0x00000005ff127e24 */ /* 0x004fe400080e06ff */
[----:B------:R-:W-:Y:S01]  /*0150*/  IMAD.MOV.U32 R6, RZ, RZ, R19 ;  /* 0x000000ffff067224 */ /* 0x000fe200078e0013 */
[----:B---3--:R-:W-:Y:S01]  /*0160*/  MOV R4, UR6 ;  /* 0x0000000600047c02 */ /* 0x008fe20008000f00 */
[----:B------:R-:W-:Y:S01]  /*0170*/  IMAD.U32 R5, RZ, RZ, UR7 ;  /* 0x00000007ff057e24 */ /* 0x000fe2000f8e00ff */
[----:B0-----:R-:W-:-:S07]  /*0180*/  MOV R7, R18 ;  /* 0x0000001200077202 */ /* 0x001fce0000000f00 */
[----:B------:R-:W-:-:S07]  /*0190*/  LEPC R20, `(.L_x_41) ;  /* 0x000000001014794e */ /* 0x000fce0000000000 */
[----:B----4-:R-:W-:Y:S05]  /*01a0*/  CALL.ABS.NOINC R2 ;  /* 0x0000000002007343 */ /* 0x010fea0003c00000 */
.L_x_41:
[----:B------:R-:W0:Y:S01]  /*01b0*/  S2UR UR5, SR_CgaCtaId ;  /* 0x00000000000579c3 */ /* 0x000e220000008800 */
[----:B------:R-:W-:-:S07]  /*01c0*/  UMOV UR4, 0x400 ;  /* 0x0000040000047882 */ /* 0x000fce0000000000 */
[----:B------:R-:W1:Y:S01]  /*01d0*/  LDC.64 R30, c[0x0][0x358] ;  /* 0x0000d600ff1e7b82 */ /* 0x000e620000000a00 */
[----:B0-----:R-:W-:Y:S01]  /*01e0*/  ULEA UR4, UR5, UR4, 0x18 ;  /* 0x0000000405047291 */ /* 0x001fe2000f8ec0ff */
[----:B------:R-:W0:Y:S05]  /*01f0*/  LDCU UR5, c[0x0][0x3cc] ;  /* 0x00007980ff0577ac */ /* 0x000e2a0008000800 */
[----:B------:R-:W-:-:S05]  /*0200*/  LEA R0, R22, UR4, 0x2 ;  /* 0x0000000416007c11 */ /* 0x000fca000f8e10ff */
[----:B------:R2:W-:Y:S01]  /*0210*/  STS [R0], RZ ;  /* 0x000000ff00007388 */ /* 0x0005e20000000800 */
[----:B0-----:R-:W-:-:S09]  /*0220*/  UISETP.GE.AND UP0, UPT, UR5, 0x1, UPT ;  /* 0x000000010500788c */ /* 0x001fd2000bf06270 */
[----:B--2---:R-:W-:Y:S05]  /*0230*/  BRA.U !UP0, `(.L_x_42) ;  /* 0x0000001508047547 */ /* 0x004fea000b800000 */
[----:B------:R-:W0:Y:S02]  /*0240*/  LDC R5, c[0x0][0x3c4] ;  /* 0x0000f100ff057b82 */ /* 0x000e240000000800 */
[----:B0-----:R-:W-:-:S13]  /*0250*/  ISETP.GE.AND P0, PT, R5, 0x1, PT ;  /* 0x000000010500780c */ /* 0x001fda0003f06270 */
[----:B------:R-:W-:Y:S05]  /*0260*/  @!P0 BRA `(.L_x_43) ;  /* 0x0000001000f48947 */ /* 0x000fea0003800000 */
[----:B------:R-:W0:Y:S01]  /*0270*/  LDC R6, c[0x0][0x3c0] ;  /* 0x0000f000ff067b82 */ /* 0x000e220000000800 */
[----:B------:R-:W-:Y:S01]  /*0280*/  BSSY.RECONVERGENT B0, `(.L_x_43) ;  /* 0x000013b000007945 */ /* 0x000fe20003800200 */
[C---:B0-----:R-:W-:Y:S01]  /*0290*/  ISETP.GE.AND P0, PT, R6.reuse, 0x1, PT ;  /* 0x000000010600780c */ /* 0x041fe20003f06270 */
[----:B------:R-:W-:-:S12]  /*02a0*/  VIADD R2, R6, 0x1 ;  /* 0x0000000106027836 */ /* 0x000fd80000000000 */
[----:B------:R-:W-:Y:S05]  /*02b0*/  @!P0 BRA `(.L_x_44) ;  /* 0x0000000800b48947 */ /* 0x000fea0003800000 */
[----:B------:R-:W-:Y:S01]  /*02c0*/  BSSY.RECONVERGENT B1, `(.L_x_45) ;  /* 0x00000ab000017945 */ /* 0x000fe20003800200 */
[C---:B------:R-:W-:Y:S02]  /*02d0*/  LOP3.LUT R3, R6.reuse, 0x7, RZ, 0xc0, !PT ;  /* 0x0000000706037812 */ /* 0x040fe400078ec0ff */
[C---:B------:R-:W-:Y:S02]  /*02e0*/  LOP3.LUT R4, R6.reuse, 0x3, RZ, 0xc0, !PT ;  /* 0x0000000306047812 */ /* 0x040fe400078ec0ff */
[----:B------:R-:W-:Y:S01]  /*02f0*/  LOP3.LUT R5, R6, 0x7ffffff8, RZ, 0xc0, !PT ;  /* 0x7ffffff806057812 */ /* 0x000fe200078ec0ff */
[----:B------:R-:W-:-:S07]  /*0300*/  IMAD.MOV.U32 R6, RZ, RZ, RZ ;  /* 0x000000ffff067224 */ /* 0x000fce00078e00ff */
.L_x_53:
[----:B------:R-:W-:Y:S01]  /*0310*/  HFMA2 R7, -RZ, RZ, 0, 0 ;  /* 0x00000000ff077431 */ /* 0x000fe200000001ff */
[----:B0-----:R-:W-:Y:S06]  /*0320*/  BSSY.RECONVERGENT B2, `(.L_x_46) ;  /* 0x00000a0000027945 */ /* 0x001fec0003800200 */
.L_x_52:
[----:B0-----:R-:W0:Y:S01]  /*0330*/  LDC.64 R10, c[0x0][0x3c0] ;  /* 0x0000f000ff0a7b82 */ /* 0x001e220000000a00 */
[----:B------:R-:W-:Y:S02]  /*0340*/  IMAD.MOV.U32 R21, RZ, RZ, RZ ;  /* 0x000000ffff157224 */ /* 0x000fe400078e00ff */
[----:B------:R-:W-:Y:S01]  /*0350*/  IMAD.MOV.U32 R16, RZ, RZ, RZ ;  /* 0x000000ffff107224 */ /* 0x000fe200078e00ff */
[----:B0-----:R-:W-:Y:S01]  /*0360*/  ISETP.GE.U32.AND P0, PT, R10, 0x8, PT ;  /* 0x000000080a00780c */ /* 0x001fe20003f06070 */
[----:B------:R-:W-:-:S04]  /*0370*/  IMAD R17, R6, R11, R7 ;  /* 0x0000000b06117224 */ /* 0x000fc800078e0207 */
[----:B------:R-:W-:-:S08]  /*0380*/  IMAD R17, R17, R2, RZ ;  /* 0x0000000211117224 */ /* 0x000fd000078e02ff */
[----:B------:R-:W-:Y:S05]  /*0390*/  @!P0 BRA `(.L_x_47) ;  /* 0x0000000000f08947 */ /* 0x000fea0003800000 */
[----:B------:R-:W-:Y:S01]  /*03a0*/  BSSY.RECONVERGENT B3, `(.L_x_48) ;  /* 0x000003a000037945 */ /* 0x000fe20003800200 */
[----:B------:R-:W-:Y:S01]  /*03b0*/  MOV R14, RZ ;  /* 0x000000ff000e7202 */ /* 0x000fe20000000f00 */
[----:B------:R-:W-:-:S07]  /*03c0*/  IMAD.MOV.U32 R16, RZ, RZ, RZ ;  /* 0x000000ffff107224 */ /* 0x000fce00078e00ff */
.L_x_49:
[----:B------:R-:W0:Y:S01]  /*03d0*/  LDC.64 R12, c[0x0][0x380] ;  /* 0x0000e000ff0c7b82 */ /* 0x000e220000000a00 */
[----:B-1----:R-:W-:Y:S01]  /*03e0*/  R2UR UR4, R30 ;  /* 0x000000001e0472ca */ /* 0x002fe200000e0000 */
[----:B------:R-:W-:Y:S01]  /*03f0*/  IMAD R15, R22, R10, R14 ;  /* 0x0000000a160f7224 */ /* 0x000fe200078e020e */
[C---:B------:R-:W-:Y:S02]  /*0400*/  R2UR UR5, R31.reuse ;  /* 0x000000001f0572ca */ /* 0x040fe400000e0000 */
[----:B------:R-:W-:Y:S02]  /*0410*/  R2UR UR6, R30 ;  /* 0x000000001e0672ca */ /* 0x000fe400000e0000 */
[----:B------:R-:W-:Y:S01]  /*0420*/  R2UR UR7, R31 ;  /* 0x000000001f0772ca */ /* 0x000fe200000e0000 */
[----:B------:R-:W1:Y:S01]  /*0430*/  LDC.64 R8, c[0x0][0x398] ;  /* 0x0000e600ff087b82 */ /* 0x000e620000000a00 */
[----:B------:R-:W-:Y:S01]  /*0440*/  IADD3 R21, PT, PT, R14, 0x1, R17 ;  /* 0x000000010e157810 */ /* 0x000fe20007ffe011 */
[----:B0-----:R-:W-:-:S06]  /*0450*/  IMAD.WIDE R12, R15, 0x4, R12 ;  /* 0x000000040f0c7825 */ /* 0x001fcc00078e020c */
[----:B------:R-:W2:Y:S01]  /*0460*/  LDG.E R20, desc[UR4][R12.64] ;  /* 0x000000040c147981 */ /* 0x000ea2000c1e1900 */
[----:B-1----:R-:W-:Y:S01]  /*0470*/  IMAD.WIDE R8, R21, 0x4, R8 ;  /* 0x0000000415087825 */ /* 0x002fe200078e0208 */
[----:B------:R-:W-:Y:S02]  /*0480*/  R2UR UR8, R30 ;  /* 0x000000001e0872ca */ /* 0x000fe400000e0000 */
[----:B------:R-:W3:Y:S04]  /*0490*/  LDG.E R25, desc[UR4][R12.64+0x4] ;  /* 0x000004040c197981 */ /* 0x000ee8000c1e1900 */
[----:B------:R-:W4:Y:S01]  /*04a0*/  LDG.E R23, desc[UR6][R8.64] ;  /* 0x0000000608177981 */ /* 0x000f22000c1e1900 */
[----:B------:R-:W-:-:S03]  /*04b0*/  R2UR UR9, R31 ;  /* 0x000000001f0972ca */ /* 0x000fc600000e0000 */
[----:B------:R-:W5:Y:S01]  /*04c0*/  LDG.E R15, desc[UR6][R8.64+0x4] ;  /* 0x00000406080f7981 */ /* 0x000f62000c1e1900 */
[----:B--2---:R-:W-:-:S03]  /*04d0*/  I2FP.F32.S32 R21, R20 ;  /* 0x0000001400157245 */ /* 0x004fc60000201400 */
[----:B------:R-:W2:Y:S02]  /*04e0*/  LDG.E R20, desc[UR6][R8.64+0x8] ;  /* 0x0000080608147981 */ /* 0x000ea4000c1e1900 */
[----:B----4-:R-:W-:Y:S02]  /*04f0*/  FFMA R24, R21, R23, R16 ;  /* 0x0000001715187223 */ /* 0x010fe40000000010 */
[----:B------:R-:W4:Y:S04]  /*0500*/  LDG.E R21, desc[UR4][R12.64+0x8] ;  /* 0x000008040c157981 */ /* 0x000f28000c1e1900 */
[----:B------:R-:W2:Y:S04]  /*0510*/  LDG.E R16, desc[UR8][R12.64+0xc] ;  /* 0x00000c080c107981 */ /* 0x000ea8000c1e1900 */
[----:B------:R-:W2:Y:S01]  /*0520*/  LDG.E R23, desc[UR4][R8.64+0xc] ;  /* 0x00000c0408177981 */ /* 0x000ea2000c1e1900 */
[----:B---3--:R-:W-:-:S02]  /*0530*/  I2FP.F32.S32 R25, R25 ;  /* 0x0000001900197245 */ /* 0x008fc40000201400 */
[----:B------:R-:W-:-:S03]  /*0540*/  R2UR UR12, R30 ;  /* 0x000000001e0c72ca */ /* 0x000fc600000e0000 */
[----:B-----5:R-:W-:Y:S01]  /*0550*/  FFMA R15, R25, R15, R24 ;  /* 0x0000000f190f7223 */ /* 0x020fe20000000018 */
[C---:B------:R-:W-:Y:S01]  /*0560*/  R2UR UR13, R31.reuse ;  /* 0x000000001f0d72ca */ /* 0x040fe200000e0000 */
[----:B------:R-:W3:Y:S01]  /*0570*/  LDG.E R25, desc[UR4][R8.64+0x18] ;  /* 0x0000180408197981 */ /* 0x000ee2000c1e1900 */
[C---:B------:R-:W-:Y:S02]  /*0580*/  R2UR UR10, R30.reuse ;  /* 0x000000001e0a72ca */ /* 0x040fe400000e0000 */
[C---:B------:R-:W-:Y:S02]  /*0590*/  R2UR UR11, R31.reuse ;  /* 0x000000001f0b72ca */ /* 0x040fe400000e0000 */
[C---:B------:R-:W-:Y:S02]  /*05a0*/  R2UR UR14, R30.reuse ;  /* 0x000000001e0e72ca */ /* 0x040fe400000e0000 */
[----:B------:R-:W-:Y:S02]  /*05b0*/  R2UR UR15, R31 ;  /* 0x000000001f0f72ca */ /* 0x000fe400000e0000 */
[----:B------:R-:W-:-:S02]  /*05c0*/  R2UR UR16, R30 ;  /* 0x000000001e1072ca */ /* 0x000fc400000e0000 */
[----:B------:R-:W-:-:S05]  /*05d0*/  R2UR UR17, R31 ;  /* 0x000000001f1172ca */ /* 0x000fca00000e0000 */
[----:B------:R-:W5:Y:S08]  /*05e0*/  LDG.E R26, desc[UR10][R8.64+0x14] ;  /* 0x0000140a081a7981 */ /* 0x000f70000c1e1900 */
[----:B------:R-:W3:Y:S01]  /*05f0*/  LDG.E R27, desc[UR16][R8.64+0x1c] ;  /* 0x00001c10081b7981 */ /* 0x000ee2000c1e1900 */
[----:B----4-:R-:W-:Y:S02]  /*0600*/  I2FP.F32.S32 R24, R21 ;  /* 0x0000001500187245 */ /* 0x010fe40000201400 */
[----:B--2---:R-:W-:-:S03]  /*0610*/  I2FP.F32.S32 R21, R16 ;  /* 0x0000001000157245 */ /* 0x004fc60000201400 */
[----:B------:R-:W-:Y:S01]  /*0620*/  FFMA R24, R24, R20, R15 ;  /* 0x0000001418187223 */ /* 0x000fe2000000000f */
[----:B------:R-:W2:Y:S04]  /*0630*/  LDG.E R16, desc[UR12][R12.64+0x18] ;  /* 0x0000180c0c107981 */ /* 0x000ea8000c1e1900 */
[----:B------:R-:W4:Y:S01]  /*0640*/  LDG.E R15, desc[UR4][R12.64+0x10] ;  /* 0x000010040c0f7981 */ /* 0x000f22000c1e1900 */
[----:B------:R-:W-:-:S03]  /*0650*/  FFMA R24, R21, R23, R24 ;  /* 0x0000001715187223 */ /* 0x000fc60000000018 */
[----:B------:R-:W5:Y:S04]  /*0660*/  LDG.E R20, desc[UR8][R12.64+0x14] ;  /* 0x000014080c147981 */ /* 0x000f68000c1e1900 */
[----:B------:R-:W3:Y:S04]  /*0670*/  LDG.E R21, desc[UR6][R8.64+0x10] ;  /* 0x0000100608157981 */ /* 0x000ee8000c1e1900 */
[----:B------:R-:W2:Y:S01]  /*0680*/  LDG.E R23, desc[UR14][R12.64+0x1c] ;  /* 0x00001c0e0c177981 */ /* 0x000ea2000c1e1900 */
[----:B------:R-:W-:-:S05]  /*0690*/  VIADD R14, R14, 0x8 ;  /* 0x000000080e0e7836 */ /* 0x000fca0000000000 */
[----:B------:R-:W-:Y:S02]  /*06a0*/  ISETP.NE.AND P0, PT, R14, R5, PT ;  /* 0x000000050e00720c */ /* 0x000fe40003f05270 */
[----:B----4-:R-:W-:Y:S02]  /*06b0*/  I2FP.F32.S32 R15, R15 ;  /* 0x0000000f000f7245 */ /* 0x010fe40000201400 */
[----:B-----5:R-:W-:-:S03]  /*06c0*/  I2FP.F32.S32 R20, R20 ;  /* 0x0000001400147245 */ /* 0x020fc60000201400 */
[----:B---3--:R-:W-:Y:S01]  /*06d0*/  FFMA R15, R15, R21, R24 ;  /* 0x000000150f0f7223 */ /* 0x008fe20000000018 */
[----:B--2---:R-:W-:-:S03]  /*06e0*/  I2FP.F32.S32 R21, R16 ;  /* 0x0000001000157245 */ /* 0x004fc60000201400 */
[----:B------:R-:W-:Y:S01]  /*06f0*/  FFMA R20, R20, R26, R15 ;  /* 0x0000001a14147223 */ /* 0x000fe2000000000f */
[----:B------:R-:W-:-:S03]  /*0700*/  I2FP.F32.S32 R23, R23 ;  /* 0x0000001700177245 */ /* 0x000fc60000201400 */
[----:B------:R-:W-:-:S04]  /*0710*/  FFMA R20, R21, R25, R20 ;  /* 0x0000001915147223 */ /* 0x000fc80000000014 */
[----:B------:R-:W-:Y:S01]  /*0720*/  FFMA R16, R23, R27, R20 ;  /* 0x0000001b17107223 */ /* 0x000fe20000000014 */
[----:B------:R-:W-:Y:S06]  /*0730*/  @P0 BRA `(.L_x_49) ;  /* 0xfffffffc00240947 */ /* 0x000fec000383ffff */
[----:B------:R-:W-:Y:S05]  /*0740*/  BSYNC.RECONVERGENT B3 ;  /* 0x0000000000037941 */ /* 0x000fea0003800200 */
.L_x_48:
[----:B------:R-:W-:-:S07]  /*0750*/  MOV R21, R5 ;  /* 0x0000000500157202 */ /* 0x000fce0000000f00 */
.L_x_47:
[----:B------:R-:W-:-:S13]  /*0760*/  ISETP.NE.AND P0, PT, R3, RZ, PT ;  /* 0x000000ff0300720c */ /* 0x000fda0003f05270 */
[----:B------:R-:W-:Y:S05]  /*0770*/  @!P0 BRA `(.L_x_50) ;  /* 0x0000000400348947 */ /* 0x000fea0003800000 */
[----:B------:R-:W-:Y:S01]  /*0780*/  VIADD R8, R3, 0xffffffff ;  /* 0xffffffff03087836 */ /* 0x000fe20000000000 */
[----:B------:R-:W-:-:S04]  /*0790*/  ISETP.NE.AND P1, PT, R4, RZ, PT ;  /* 0x000000ff0400720c */ /* 0x000fc80003f25270 */
[----:B------:R-:W-:-:S13]  /*07a0*/  ISETP.GE.U32.AND P0, PT, R8, 0x3, PT ;  /* 0x000000030800780c */ /* 0x000fda0003f06070 */
[----:B------:R-:W-:Y:S05]  /*07b0*/  @!P0 BRA `(.L_x_51) ;  /* 0x0000000000948947 */ /* 0x000fea0003800000 */
[----:B------:R-:W0:Y:S01]  /*07c0*/  LDC.64 R12, c[0x0][0x380] ;  /* 0x0000e000ff0c7b82 */ /* 0x000e220000000a00 */
[----:B-1----:R-:W-:Y:S01]  /*07d0*/  R2UR UR4, R30 ;  /* 0x000000001e0472ca */ /* 0x002fe200000e0000 */
[----:B------:R-:W-:Y:S01]  /*07e0*/  IMAD R15, R22, R10, R21 ;  /* 0x0000000a160f7224 */ /* 0x000fe200078e0215 */
[C---:B------:R-:W-:Y:S02]  /*07f0*/  R2UR UR5, R31.reuse ;  /* 0x000000001f0572ca */ /* 0x040fe400000e0000 */
[C---:B------:R-:W-:Y:S02]  /*0800*/  R2UR UR6, R30.reuse ;  /* 0x000000001e0672ca */ /* 0x040fe400000e0000 */
[C---:B------:R-:W-:Y:S01]  /*0810*/  R2UR UR7, R31.reuse ;  /* 0x000000001f0772ca */ /* 0x040fe200000e0000 */
[----:B------:R-:W1:Y:S01]  /*0820*/  LDC.64 R8, c[0x0][0x398] ;  /* 0x0000e600ff087b82 */ /* 0x000e620000000a00 */
[----:B------:R-:W-:Y:S02]  /*0830*/  R2UR UR8, R30 ;  /* 0x000000001e0872ca */ /* 0x000fe400000e0000 */
[----:B------:R-:W-:-:S02]  /*0840*/  R2UR UR9, R31 ;  /* 0x000000001f0972ca */ /* 0x000fc400000e0000 */
[----:B------:R-:W-:Y:S02]  /*0850*/  IADD3 R23, PT, PT, R21, 0x1, R17 ;  /* 0x0000000115177810 */ /* 0x000fe40007ffe011 */
[C---:B------:R-:W-:Y:S02]  /*0860*/  R2UR UR12, R30.reuse ;  /* 0x000000001e0c72ca */ /* 0x040fe400000e0000 */
[C---:B------:R-:W-:Y:S02]  /*0870*/  R2UR UR13, R31.reuse ;  /* 0x000000001f0d72ca */ /* 0x040fe400000e0000 */
[C---:B------:R-:W-:Y:S02]  /*0880*/  R2UR UR10, R30.reuse ;  /* 0x000000001e0a72ca */ /* 0x040fe400000e0000 */
[----:B------:R-:W-:Y:S02]  /*0890*/  R2UR UR11, R31 ;  /* 0x000000001f0b72ca */ /* 0x000fe400000e0000 */
[----:B------:R-:W-:Y:S01]  /*08a0*/  R2UR UR14, R30 ;  /* 0x000000001e0e72ca */ /* 0x000fe200000e0000 */
[----:B0-----:R-:W-:Y:S01]  /*08b0*/  IMAD.WIDE R12, R15, 0x4, R12 ;  /* 0x000000040f0c7825 */ /* 0x001fe200078e020c */
[----:B------:R-:W-:-:S04]  /*08c0*/  R2UR UR15, R31 ;  /* 0x000000001f0f72ca */ /* 0x000fc800000e0000 */
[----:B------:R-:W2:Y:S01]  /*08d0*/  LDG.E R27, desc[UR4][R12.64] ;  /* 0x000000040c1b7981 */ /* 0x000ea2000c1e1900 */
[----:B-1----:R-:W-:Y:S01]  /*08e0*/  IMAD.WIDE R8, R23, 0x4, R8 ;  /* 0x0000000417087825 */ /* 0x002fe200078e0208 */
[----:B------:R-:W-:Y:S02]  /*08f0*/  R2UR UR16, R30 ;  /* 0x000000001e1072ca */ /* 0x000fe400000e0000 */
[----:B------:R-:W3:Y:S01]  /*0900*/  LDG.E R14, desc[UR8][R12.64+0x4] ;  /* 0x000004080c0e7981 */ /* 0x000ee2000c1e1900 */
[----:B------:R-:W-:-:S03]  /*0910*/  R2UR UR17, R31 ;  /* 0x000000001f1172ca */ /* 0x000fc600000e0000 */
[----:B------:R-:W4:Y:S04]  /*0920*/  LDG.E R23, desc[UR6][R8.64] ;  /* 0x0000000608177981 */ /* 0x000f28000c1e1900 */
[----:B------:R-:W5:Y:S04]  /*0930*/  LDG.E R15, desc[UR12][R12.64+0x8] ;  /* 0x0000080c0c0f7981 */ /* 0x000f68000c1e1900 */
[----:B------:R-:W5:Y:S04]  /*0940*/  LDG.E R25, desc[UR10][R8.64+0x4] ;  /* 0x0000040a08197981 */ /* 0x000f68000c1e1900 */
[----:B------:R-:W5:Y:S04]  /*0950*/  LDG.E R20, desc[UR14][R12.64+0xc] ;  /* 0x00000c0e0c147981 */ /* 0x000f68000c1e1900 */
[----:B------:R-:W5:Y:S04]  /*0960*/  LDG.E R24, desc[UR4][R8.64+0x8] ;  /* 0x0000080408187981 */ /* 0x000f68000c1e1900 */
[----:B------:R-:W5:Y:S01]  /*0970*/  LDG.E R26, desc[UR16][R8.64+0xc] ;  /* 0x00000c10081a7981 */ /* 0x000f62000c1e1900 */
[----:B------:R-:W-:Y:S01]  /*0980*/  VIADD R21, R21, 0x4 ;  /* 0x0000000415157836 */ /* 0x000fe20000000000 */
[----:B--2---:R-:W-:-:S05]  /*0990*/  I2FP.F32.S32 R27, R27 ;  /* 0x0000001b001b7245 */ /* 0x004fca0000201400 */
[----:B----4-:R-:W-:Y:S01]  /*09a0*/  FFMA R16, R27, R23, R16 ;  /* 0x000000171b107223 */ /* 0x010fe20000000010 */
[----:B---3--:R-:W-:Y:S02]  /*09b0*/  I2FP.F32.S32 R23, R14 ;  /* 0x0000000e00177245 */ /* 0x008fe40000201400 */
[----:B-----5:R-:W-:-:S03]  /*09c0*/  I2FP.F32.S32 R14, R15 ;  /* 0x0000000f000e7245 */ /* 0x020fc60000201400 */
[----:B------:R-:W-:Y:S01]  /*09d0*/  FFMA R23, R23, R25, R16 ;  /* 0x0000001917177223 */ /* 0x000fe20000000010 */
[----:B------:R-:W-:-:S03]  /*09e0*/  I2FP.F32.S32 R20, R20 ;  /* 0x0000001400147245 */ /* 0x000fc60000201400 */
[----:B------:R-:W-:-:S04]  /*09f0*/  FFMA R23, R14, R24, R23 ;  /* 0x000000180e177223 */ /* 0x000fc80000000017 */
[----:B------:R-:W-:-:S07]  /*0a00*/  FFMA R16, R20, R26, R23 ;  /* 0x0000001a14107223 */ /* 0x000fce0000000017 */
.L_x_51:
[----:B------:R-:W-:Y:S05]  /*0a10*/  @!P1 BRA `(.L_x_50) ;  /* 0x00000000008c9947 */ /* 0x000fea0003800000 */
[----:B------:R-:W-:Y:S02]  /*0a20*/  ISETP.NE.AND P0, PT, R4, 0x1, PT ;  /* 0x000000010400780c */ /* 0x000fe40003f05270 */
[----:B------:R-:W-:-:S11]  /*0a30*/  LOP3.LUT P1, RZ, R10, 0x1, RZ, 0xc0, !PT ;  /* 0x000000010aff7812 */ /* 0x000fd6000782c0ff */
[----:B------:R-:W0:Y:S01]  /*0a40*/  @P0 LDC.64 R14, c[0x0][0x380] ;  /* 0x0000e000ff0e0b82 */ /* 0x000e220000000a00 */
[----:B-1----:R-:W-:Y:S01]  /*0a50*/  @P0 R2UR UR4, R30 ;  /* 0x000000001e0402ca */ /* 0x002fe200000e0000 */
[----:B------:R-:W-:Y:S01]  /*0a60*/  @P0 IMAD R13, R22, R10, R21 ;  /* 0x0000000a160d0224 */ /* 0x000fe200078e0215 */
[C---:B------:R-:W-:Y:S02]  /*0a70*/  @P0 R2UR UR5, R31.reuse ;  /* 0x000000001f0502ca */ /* 0x040fe400000e0000 */
[----:B------:R-:W-:Y:S02]  /*0a80*/  @P0 R2UR UR6, R30 ;  /* 0x000000001e0602ca */ /* 0x000fe400000e0000 */
[----:B------:R-:W-:Y:S01]  /*0a90*/  @P0 R2UR UR7, R31 ;  /* 0x000000001f0702ca */ /* 0x000fe200000e0000 */
[----:B------:R-:W1:Y:S01]  /*0aa0*/  @P0 LDC.64 R8, c[0x0][0x398] ;  /* 0x0000e600ff080b82 */ /* 0x000e620000000a00 */
[----:B------:R-:W-:Y:S01]  /*0ab0*/  @P0 IADD3 R25, PT, PT, R21, 0x1, R17 ;  /* 0x0000000115190810 */ /* 0x000fe20007ffe011 */
[----:B0-----:R-:W-:-:S06]  /*0ac0*/  @P0 IMAD.WIDE R14, R13, 0x4, R14 ;  /* 0x000000040d0e0825 */ /* 0x001fcc00078e020e */
[----:B------:R-:W0:Y:S01]  /*0ad0*/  @P1 LDC.64 R12, c[0x0][0x380] ;  /* 0x0000e000ff0c1b82 */ /* 0x000e220000000a00 */
[----:B------:R-:W2:Y:S04]  /*0ae0*/  @P0 LDG.E R20, desc[UR4][R14.64] ;  /* 0x000000040e140981 */ /* 0x000ea8000c1e1900 */
[----:B------:R3:W4:Y:S01]  /*0af0*/  @P0 LDG.E R23, desc[UR6][R14.64+0x4] ;  /* 0x000004060e170981 */ /* 0x000722000c1e1900 */
[----:B------:R-:W-:Y:S01]  /*0b00*/  @P0 IADD3 R21, PT, PT, R21, 0x2, RZ ;  /* 0x0000000215150810 */ /* 0x000fe20007ffe0ff */
[----:B-1----:R-:W-:Y:S01]  /*0b10*/  @P0 IMAD.WIDE R8, R25, 0x4, R8 ;  /* 0x0000000419080825 */ /* 0x002fe200078e0208 */
[----:B------:R-:W-:Y:S02]  /*0b20*/  @P1 R2UR UR8, R30 ;  /* 0x000000001e0812ca */ /* 0x000fe400000e0000 */
[C---:B------:R-:W-:Y:S01]  /*0b30*/  @P1 R2UR UR9, R31.reuse ;  /* 0x000000001f0912ca */ /* 0x040fe200000e0000 */
[----:B------:R-:W-:Y:S01]  /*0b40*/  @P1 IMAD R25, R22, R10, R21 ;  /* 0x0000000a16191224 */ /* 0x000fe200078e0215 */
[----:B------:R-:W-:Y:S01]  /*0b50*/  @P1 R2UR UR10, R30 ;  /* 0x000000001e0a12ca */ /* 0x000fe200000e0000 */
[----:B------:R-:W5:Y:S01]  /*0b60*/  @P0 LDG.E R24, desc[UR6][R8.64+0x4] ;  /* 0x0000040608180981 */ /* 0x000f62000c1e1900 */
[----:B------:R-:W-:Y:S01]  /*0b70*/  @P1 R2UR UR11, R31 ;  /* 0x000000001f0b12ca */ /* 0x000fe200000e0000 */
[----:B---3--:R-:W1:Y:S01]  /*0b80*/  @P1 LDC.64 R14, c[0x0][0x398] ;  /* 0x0000e600ff0e1b82 */ /* 0x008e620000000a00 */
[----:B0-----:R-:W-:Y:S01]  /*0b90*/  @P1 IMAD.WIDE R12, R25, 0x4, R12 ;  /* 0x00000004190c1825 */ /* 0x001fe200078e020c */
[----:B------:R-:W-:-:S02]  /*0ba0*/  @P1 IADD3 R25, PT, PT, R21, 0x1, R17 ;  /* 0x0000000115191810 */ /* 0x000fc40007ffe011 */
[----:B------:R-:W3:Y:S04]  /*0bb0*/  @P0 LDG.E R21, desc[UR4][R8.64] ;  /* 0x0000000408150981 */ /* 0x000ee8000c1e1900 */
[----:B------:R-:W5:Y:S01]  /*0bc0*/  @P1 LDG.E R12, desc[UR8][R12.64] ;  /* 0x000000080c0c1981 */ /* 0x000f62000c1e1900 */
[----:B-1----:R-:W-:-:S06]  /*0bd0*/  @P1 IMAD.WIDE R14, R25, 0x4, R14 ;  /* 0x00000004190e1825 */ /* 0x002fcc00078e020e */
[----:B------:R-:W5:Y:S01]  /*0be0*/  @P1 LDG.E R14, desc[UR10][R14.64] ;  /* 0x0000000a0e0e1981 */ /* 0x000f62000c1e1900 */
[----:B--2---:R-:W-:Y:S02]  /*0bf0*/  @P0 I2FP.F32.S32 R25, R20 ;  /* 0x0000001400190245 */ /* 0x004fe40000201400 */
[----:B----4-:R-:W-:-:S03]  /*0c00*/  @P0 I2FP.F32.S32 R10, R23 ;  /* 0x00000017000a0245 */ /* 0x010fc60000201400 */
[----:B---3--:R-:W-:Y:S01]  /*0c10*/  @P0 FFMA R25, R25, R21, R16 ;  /* 0x0000001519190223 */ /* 0x008fe20000000010 */
[----:B-----5:R-:W-:-:S03]  /*0c20*/  @P1 I2FP.F32.S32 R21, R12 ;  /* 0x0000000c00151245 */ /* 0x020fc60000201400 */
[----:B------:R-:W-:-:S04]  /*0c30*/  @P0 FFMA R16, R10, R24, R25 ;  /* 0x000000180a100223 */ /* 0x000fc80000000019 */
[----:B------:R-:W-:-:S07]  /*0c40*/  @P1 FFMA R16, R21, R14, R16 ;  /* 0x0000000e15101223 */ /* 0x000fce0000000010 */
.L_x_50:
[----:B------:R-:W0:Y:S01]  /*0c50*/  LDC.64 R8, c[0x0][0x398] ;  /* 0x0000e600ff087b82 */ /* 0x000e220000000a00 */
[----:B-1----:R-:W-:Y:S02]  /*0c60*/  R2UR UR4, R30 ;  /* 0x000000001e0472ca */ /* 0x002fe400000e0000 */
[----:B------:R-:W-:Y:S01]  /*0c70*/  R2UR UR5, R31 ;  /* 0x000000001f0572ca */ /* 0x000fe200000e0000 */
[----:B0-----:R-:W-:-:S04]  /*0c80*/  IMAD.WIDE R12, R17, 0x4, R8 ;  /* 0x00000004110c7825 */ /* 0x001fc800078e0208 */
[----:B------:R-:W0:Y:S08]  /*0c90*/  LDC.64 R8, c[0x0][0x390] ;  /* 0x0000e400ff087b82 */ /* 0x000e300000000a00 */
[----:B------:R-:W2:Y:S01]  /*0ca0*/  LDG.E R13, desc[UR4][R12.64] ;  /* 0x000000040c0d7981 */ /* 0x000ea2000c1e1900 */
[----:B------:R-:W-:Y:S02]  /*0cb0*/  IMAD R15, R22, R11, R7 ;  /* 0x0000000b160f7224 */ /* 0x000fe400078e0207 */
[----:B------:R-:W-:-:S05]  /*0cc0*/  VIADD R7, R7, 0x1 ;  /* 0x0000000107077836 */ /* 0x000fca0000000000 */
[----:B------:R-:W-:Y:S01]  /*0cd0*/  ISETP.NE.AND P0, PT, R7, R11, PT ;  /* 0x0000000b0700720c */ /* 0x000fe20003f05270 */
[----:B0-----:R-:W-:-:S04]  /*0ce0*/  IMAD.WIDE R8, R15, 0x4, R8 ;  /* 0x000000040f087825 */ /* 0x001fc800078e0208 */
[----:B--2---:R-:W-:-:S05]  /*0cf0*/  FADD R15, R13, R16 ;  /* 0x000000100d0f7221 */ /* 0x004fca0000000000 */
[----:B------:R0:W-:Y:S03]  /*0d00*/  STG.E desc[UR4][R8.64], R15 ;  /* 0x0000000f08007986 */ /* 0x0001e6000c101904 */
[----:B------:R-:W-:Y:S05]  /*0d10*/  @P0 BRA `(.L_x_52) ;  /* 0xfffffff400840947 */ /* 0x000fea000383ffff */
[----:B------:R-:W-:Y:S05]  /*0d20*/  BSYNC.RECONVERGENT B2 ;  /* 0x0000000000027941 */ /* 0x000fea0003800200 */
.L_x_46:
[----:B------:R-:W1:Y:S01]  /*0d30*/  LDCU UR4, c[0x0][0x3cc] ;  /* 0x00007980ff0477ac */ /* 0x000e620008000800 */
[----:B------:R-:W-:-:S05]  /*0d40*/  VIADD R6, R6, 0x1 ;  /* 0x0000000106067836 */ /* 0x000fca0000000000 */
[----:B-1----:R-:W-:-:S13]  /*0d50*/  ISETP.NE.AND P0, PT, R6, UR4, PT ;  /* 0x0000000406007c0c */ /* 0x002fda000bf05270 */
[----:B------:R-:W-:Y:S05]  /*0d60*/  @P0 BRA `(.L_x_53) ;  /* 0xfffffff400680947 */ /* 0x000fea000383ffff */
[----:B------:R-:W-:Y:S05]  /*0d70*/  BSYNC.RECONVERGENT B1 ;  /* 0x0000000000017941 */ /* 0x000fea0003800200 */
.L_x_45:
[----:B------:R-:W-:Y:S05]  /*0d80*/  BRA `(.L_x_54) ;  /* 0x0000000800287947 */ /* 0x000fea0003800000 */
.L_x_44:
[C---:B------:R-:W-:Y:S02]  /*0d90*/  LOP3.LUT R3, R5.reuse, 0x7, RZ, 0xc0, !PT ;  /* 0x0000000705037812 */ /* 0x040fe400078ec0ff */
[----:B------:R-:W-:-:S03]  /*0da0*/  IADD3 R4, PT, PT, R5, -0x1, RZ ;  /* 0xffffffff05047810 */ /* 0x000fc60007ffe0ff */
[----:B------:R-:W-:Y:S01]  /*0db0*/  VIADD R6, R3, 0xffffffff ;  /* 0xffffffff03067836 */ /* 0x000fe20000000000 */
[----:B------:R-:W-:Y:S02]  /*0dc0*/  ISETP.GE.U32.AND P2, PT, R4, 0x7, PT ;  /* 0x000000070400780c */ /* 0x000fe40003f46070 */
[C---:B------:R-:W-:Y:S02]  /*0dd0*/  LOP3.LUT R4, R5.reuse, 0x3, RZ, 0xc0, !PT ;  /* 0x0000000305047812 */ /* 0x040fe400078ec0ff */
[----:B------:R-:W-:Y:S01]  /*0de0*/  ISETP.GE.U32.AND P1, PT, R6, 0x3, PT ;  /* 0x000000030600780c */ /* 0x000fe20003f26070 */
[----:B------:R-:W-:Y:S01]  /*0df0*/  IMAD.MOV.U32 R6, RZ, RZ, RZ ;  /* 0x000000ffff067224 */ /* 0x000fe200078e00ff */
[----:B------:R-:W-:-:S11]  /*0e00*/  LOP3.LUT R5, R5, 0x7ffffff8, RZ, 0xc0, !PT ;  /* 0x7ffffff805057812 */ /* 0x000fd600078ec0ff */
.L_x_60:
[----:B0-----:R-:W0:Y:S01]  /*0e10*/  LDCU UR4, c[0x0][0x3cc] ;  /* 0x00007980ff0477ac */ /* 0x001e220008000800 */
[----:B------:R-:W-:Y:S01]  /*0e20*/  MOV R7, R6 ;  /* 0x0000000600077202 */ /* 0x000fe20000000f00 */
[----:B------:R-:W-:Y:S02]  /*0e30*/  VIADD R6, R6, 0x1 ;  /* 0x0000000106067836 */ /* 0x000fe40000000000 */
[----:B------:R-:W-:-:S03]  /*0e40*/  IMAD.MOV.U32 R16, RZ, RZ, RZ ;  /* 0x000000ffff107224 */ /* 0x000fc600078e00ff */
[----:B0-----:R-:W-:Y:S01]  /*0e50*/  ISETP.NE.AND P0, PT, R6, UR4, PT ;  /* 0x0000000406007c0c */ /* 0x001fe2000bf05270 */
[----:B--23--:R-:W-:-:S12]  /*0e60*/  @!P2 BRA `(.L_x_55) ;  /* 0x0000000000d0a947 */ /* 0x00cfd80003800000 */
[----:B------:R-:W0:Y:S01]  /*0e70*/  LDC.64 R8, c[0x0][0x390] ;  /* 0x0000e400ff087b82 */ /* 0x000e220000000a00 */
[----:B------:R-:W-:Y:S01]  /*0e80*/  HFMA2 R16, -RZ, RZ, 0, 0 ;  /* 0x00000000ff107431 */ /* 0x000fe200000001ff */
[----:B------:R-:W-:Y:S06]  /*0e90*/  BSSY.RECONVERGENT B1, `(.L_x_56) ;  /* 0x0000030000017945 */ /* 0x000fec0003800200 */
[----:B------:R-:W2:Y:S02]  /*0ea0*/  LDC.64 R10, c[0x0][0x398] ;  /* 0x0000e600ff0a7b82 */ /* 0x000ea40000000a00 */
.L_x_57:
[----:B---3--:R-:W3:Y:S01]  /*0eb0*/  LDCU UR4, c[0x0][0x3c4] ;  /* 0x00007880ff0477ac */ /* 0x008ee20008000800 */
[----:B-1----:R-:W-:Y:S02]  /*0ec0*/  R2UR UR6, R30 ;  /* 0x000000001e0672ca */ /* 0x002fe400000e0000 */
[----:B------:R-:W-:Y:S01]  /*0ed0*/  R2UR UR7, R31 ;  /* 0x000000001f0772ca */ /* 0x000fe200000e0000 */
[----:B---3--:R-:W-:-:S04]  /*0ee0*/  IMAD R13, R7, UR4, R16 ;  /* 0x00000004070d7c24 */ /* 0x008fc8000f8e0210 */
[----:B------:R-:W-:-:S04]  /*0ef0*/  IMAD R13, R13, R2, RZ ;  /* 0x000000020d0d7224 */ /* 0x000fc800078e02ff */
[----:B--2---:R-:W-:-:S05]  /*0f00*/  IMAD.WIDE R14, R13, 0x4, R10 ;  /* 0x000000040d0e7825 */ /* 0x004fca00078e020a */
[----:B------:R1:W2:Y:S01]  /*0f10*/  LDG.E R17, desc[UR6][R14.64] ;  /* 0x000000060e117981 */ /* 0x0002a2000c1e1900 */
[----:B------:R-:W-:Y:S01]  /*0f20*/  R2UR UR8, R30 ;  /* 0x000000001e0872ca */ /* 0x000fe200000e0000 */
[----:B------:R-:W-:Y:S01]  /*0f30*/  IMAD R13, R22, UR4, R16 ;  /* 0x00000004160d7c24 */ /* 0x000fe2000f8e0210 */
[----:B------:R-:W-:-:S03]  /*0f40*/  R2UR UR9, R31 ;  /* 0x000000001f0972ca */ /* 0x000fc600000e0000 */
[----:B0-----:R-:W-:-:S04]  /*0f50*/  IMAD.WIDE R12, R13, 0x4, R8 ;  /* 0x000000040d0c7825 */ /* 0x001fc800078e0208 */
[----:B-1----:R-:W-:-:S04]  /*0f60*/  IMAD.WIDE R14, R2, 0x4, R14 ;  /* 0x00000004020e7825 */ /* 0x002fc800078e020e */
[----:B--2---:R-:W-:-:S05]  /*0f70*/  FADD R17, RZ, R17 ;  /* 0x00000011ff117221 */ /* 0x004fca0000000000 */
[----:B------:R0:W-:Y:S04]  /*0f80*/  STG.E desc[UR6][R12.64], R17 ;  /* 0x000000110c007986 */ /* 0x0001e8000c101906 */
[----:B------:R1:W2:Y:S01]  /*0f90*/  LDG.E R20, desc[UR8][R14.64] ;  /* 0x000000080e147981 */ /* 0x0002a2000c1e1900 */
[----:B------:R-:W-:Y:S02]  /*0fa0*/  R2UR UR4, R30 ;  /* 0x000000001e0472ca */ /* 0x000fe400000e0000 */
[----:B------:R-:W-:Y:S01]  /*0fb0*/  R2UR UR5, R31 ;  /* 0x000000001f0572ca */ /* 0x000fe200000e0000 */
[----:B-1----:R-:W-:-:S04]  /*0fc0*/  IMAD.WIDE R14, R2, 0x4, R14 ;  /* 0x00000004020e7825 */ /* 0x002fc800078e020e */
[----:B--2---:R-:W-:-:S08]  /*0fd0*/  FADD R21, RZ, R20 ;  /* 0x00000014ff157221 */ /* 0x004fd00000000000 */
[----:B------:R1:W-:Y:S04]  /*0fe0*/  STG.E desc[UR4][R12.64+0x4], R21 ;  /* 0x000004150c007986 */ /* 0x0003e8000c101904 */
[----:B------:R2:W3:Y:S02]  /*0ff0*/  LDG.E R20, desc[UR6][R14.64] ;  /* 0x000000060e147981 */ /* 0x0004e4000c1e1900 */
[----:B--2---:R-:W-:-:S04]  /*1000*/  IMAD.WIDE R14, R2, 0x4, R14 ;  /* 0x00000004020e7825 */ /* 0x004fc800078e020e */
[----:B---3--:R-:W-:-:S05]  /*1010*/  FADD R23, RZ, R20 ;  /* 0x00000014ff177221 */ /* 0x008fca0000000000 */
[----:B------:R2:W-:Y:S04]  /*1020*/  STG.E desc[UR4][R12.64+0x8], R23 ;  /* 0x000008170c007986 */ /* 0x0005e8000c101904 */
[----:B0-----:R0:W3:Y:S02]  /*1030*/  LDG.E R17, desc[UR6][R14.64] ;  /* 0x000000060e117981 */ /* 0x0010e4000c1e1900 */
[----:B0-----:R-:W-:-:S04]  /*1040*/  IMAD.WIDE R14, R2, 0x4, R14 ;  /* 0x00000004020e7825 */ /* 0x001fc800078e020e */
[----:B---3--:R-:W-:-:S05]  /*1050*/  FADD R17, RZ, R17 ;  /* 0x00000011ff117221 */ /* 0x008fca0000000000 */
[----:B------:R0:W-:Y:S04]  /*1060*/  STG.E desc[UR4][R12.64+0xc], R17 ;  /* 0x00000c110c007986 */ /* 0x0001e8000c101904 */
[----:B------:R3:W1:Y:S02]  /*1070*/  LDG.E R20, desc[UR6][R14.64] ;  /* 0x000000060e147981 */ /* 0x000664000c1e1900 */
[----:B---3--:R-:W-:-:S04]  /*1080*/  IMAD.WIDE R14, R2, 0x4, R14 ;  /* 0x00000004020e7825 */ /* 0x008fc800078e020e */
[----:B-1----:R-:W-:-:S05]  /*1090*/  FADD R21, RZ, R20 ;  /* 0x00000014ff157221 */ /* 0x002fca0000000000 */
[----:B------:R1:W-:Y:S04]  /*10a0*/  STG.E desc[UR4][R12.64+0x10], R21 ;  /* 0x000010150c007986 */ /* 0x0003e8000c101904 */
[----:B------:R3:W2:Y:S02]  /*10b0*/  LDG.E R20, desc[UR6][R14.64] ;  /* 0x000000060e147981 */ /* 0x0006a4000c1e1900 */
[----:B---3--:R-:W-:-:S04]  /*10c0*/  IMAD.WIDE R14, R2, 0x4, R14 ;  /* 0x00000004020e7825 */ /* 0x008fc800078e020e */
[----:B--2---:R-:W-:-:S05]  /*10d0*/  FADD R23, RZ, R20 ;  /* 0x00000014ff177221 */ /* 0x004fca0000000000 */
[----:B------:R3:W-:Y:S04]  /*10e0*/  STG.E desc[UR4][R12.64+0x14], R23 ;  /* 0x000014170c007986 */ /* 0x0007e8000c101904 */
[----:B0-----:R0:W2:Y:S02]  /*10f0*/  LDG.E R17, desc[UR6][R14.64] ;  /* 0x000000060e117981 */ /* 0x0010a4000c1e1900 */
[----:B0-----:R-:W-:-:S04]  /*1100*/  IMAD.WIDE R14, R2, 0x4, R14 ;  /* 0x00000004020e7825 */ /* 0x001fc800078e020e */
[----:B--2---:R-:W-:-:S05]  /*1110*/  FADD R17, RZ, R17 ;  /* 0x00000011ff117221 */ /* 0x004fca0000000000 */
[----:B------:R3:W-:Y:S04]  /*1120*/  STG.E desc[UR4][R12.64+0x18], R17 ;  /* 0x000018110c007986 */ /* 0x0007e8000c101904 */
[----:B------:R-:W1:Y:S01]  /*1130*/  LDG.E R20, desc[UR6][R14.64] ;  /* 0x000000060e147981 */ /* 0x000e62000c1e1900 */
[----:B------:R-:W-:-:S05]  /*1140*/  VIADD R16, R16, 0x8 ;  /* 0x0000000810107836 */ /* 0x000fca0000000000 */
[----:B------:R-:W-:Y:S01]  /*1150*/  ISETP.NE.AND P3, PT, R16, R5, PT ;  /* 0x000000051000720c */ /* 0x000fe20003f65270 */
[----:B-1----:R-:W-:-:S05]  /*1160*/  FADD R21, RZ, R20 ;  /* 0x00000014ff157221 */ /* 0x002fca0000000000 */
[----:B------:R3:W-:Y:S07]  /*1170*/  STG.E desc[UR4][R12.64+0x1c], R21 ;  /* 0x00001c150c007986 */ /* 0x0007ee000c101904 */
[----:B------:R-:W-:Y:S05]  /*1180*/  @P3 BRA `(.L_x_57) ;  /* 0xfffffffc00483947 */ /* 0x000fea000383ffff */
[----:B------:R-:W-:Y:S05]  /*1190*/  BSYNC.RECONVERGENT B1 ;  /* 0x0000000000017941 */ /* 0x000fea0003800200 */
.L_x_56:
[----:B------:R-:W-:-:S07]  /*11a0*/  IMAD.MOV.U32 R16, RZ, RZ, R5 ;  /* 0x000000ffff107224 */ /* 0x000fce00078e0005 */
.L_x_55:
[----:B------:R-:W-:-:S13]  /*11b0*/  ISETP.NE.AND P3, PT, R3, RZ, PT ;  /* 0x000000ff0300720c */ /* 0x000fda0003f65270 */
[----:B------:R-:W-:Y:S05]  /*11c0*/  @!P3 BRA `(.L_x_58) ;  /* 0x000000040014b947 */ /* 0x000fea0003800000 */
[----:B------:R-:W-:Y:S01]  /*11d0*/  ISETP.NE.AND P3, PT, R4, RZ, PT ;  /* 0x000000ff0400720c */ /* 0x000fe20003f65270 */
[----:B------:R-:W-:-:S12]  /*11e0*/  @!P1 BRA `(.L_x_59) ;  /* 0x0000000000789947 */ /* 0x000fd80003800000 */
[----:B------:R-:W0:Y:S01]  /*11f0*/  LDCU UR4, c[0x0][0x3c4] ;  /* 0x00007880ff0477ac */ /* 0x000e220008000800 */
[----:B------:R-:W2:Y:S01]  /*1200*/  LDC.64 R8, c[0x0][0x398] ;  /* 0x0000e600ff087b82 */ /* 0x000ea20000000a00 */
[----:B-1----:R-:W-:Y:S02]  /*1210*/  R2UR UR6, R30 ;  /* 0x000000001e0672ca */ /* 0x002fe400000e0000 */
[----:B------:R-:W-:Y:S01]  /*1220*/  R2UR UR7, R31 ;  /* 0x000000001f0772ca */ /* 0x000fe200000e0000 */
[----:B0-----:R-:W-:-:S04]  /*1230*/  IMAD R11, R7, UR4, R16 ;  /* 0x00000004070b7c24 */ /* 0x001fc8000f8e0210 */
[----:B------:R-:W-:-:S04]  /*1240*/  IMAD R11, R11, R2, RZ ;  /* 0x000000020b0b7224 */ /* 0x000fc800078e02ff */
[----:B--2---:R-:W-:Y:S02]  /*1250*/  IMAD.WIDE R8, R11, 0x4, R8 ;  /* 0x000000040b087825 */ /* 0x004fe400078e0208 */
[----:B------:R-:W0:Y:S03]  /*1260*/  LDC.64 R10, c[0x0][0x390] ;  /* 0x0000e400ff0a7b82 */ /* 0x000e260000000a00 */
[----:B---3--:R-:W2:Y:S01]  /*1270*/  LDG.E R12, desc[UR6][R8.64] ;  /* 0x00000006080c7981 */ /* 0x008ea2000c1e1900 */
[----:B------:R-:W-:Y:S01]  /*1280*/  R2UR UR8, R30 ;  /* 0x000000001e0872ca */ /* 0x000fe200000e0000 */
[----:B------:R-:W-:Y:S01]  /*1290*/  IMAD R13, R22, UR4, R16 ;  /* 0x00000004160d7c24 */ /* 0x000fe2000f8e0210 */
[----:B------:R-:W-:-:S03]  /*12a0*/  R2UR UR9, R31 ;  /* 0x000000001f0972ca */ /* 0x000fc600000e0000 */
[----:B0-----:R-:W-:-:S04]  /*12b0*/  IMAD.WIDE R10, R13, 0x4, R10 ;  /* 0x000000040d0a7825 */ /* 0x001fc800078e020a */
[----:B--2---:R-:W-:Y:S01]  /*12c0*/  FADD R15, RZ, R12 ;  /* 0x0000000cff0f7221 */ /* 0x004fe20000000000 */
[----:B------:R-:W-:-:S04]  /*12d0*/  IMAD.WIDE R12, R2, 0x4, R8 ;  /* 0x00000004020c7825 */ /* 0x000fc800078e0208 */
[----:B------:R0:W-:Y:S04]  /*12e0*/  STG.E desc[UR6][R10.64], R15 ;  /* 0x0000000f0a007986 */ /* 0x0001e8000c101906 */
[----:B------:R-:W2:Y:S01]  /*12f0*/  LDG.E R14, desc[UR8][R12.64] ;  /* 0x000000080c0e7981 */ /* 0x000ea2000c1e1900 */
[----:B------:R-:W-:Y:S01]  /*1300*/  R2UR UR4, R30 ;  /* 0x000000001e0472ca */ /* 0x000fe200000e0000 */
[----:B------:R-:W-:Y:S01]  /*1310*/  IMAD.WIDE R8, R2, 0x4, R12 ;  /* 0x0000000402087825 */ /* 0x000fe200078e020c */
[----:B------:R-:W-:-:S03]  /*1320*/  R2UR UR5, R31 ;  /* 0x000000001f0572ca */ /* 0x000fc600000e0000 */
[----:B--2---:R-:W-:-:S10]  /*1330*/  FADD R17, RZ, R14 ;  /* 0x0000000eff117221 */ /* 0x004fd40000000000 */
[----:B------:R2:W-:Y:S04]  /*1340*/  STG.E desc[UR4][R10.64+0x4], R17 ;  /* 0x000004110a007986 */ /* 0x0005e8000c101904 */
[----:B------:R-:W3:Y:S02]  /*1350*/  LDG.E R14, desc[UR6][R8.64] ;  /* 0x00000006080e7981 */ /* 0x000ee4000c1e1900 */
[----:B---3--:R-:W-:Y:S01]  /*1360*/  FADD R21, RZ, R14 ;  /* 0x0000000eff157221 */ /* 0x008fe20000000000 */
[----:B0-----:R-:W-:-:S04]  /*1370*/  IMAD.WIDE R14, R2, 0x4, R8 ;  /* 0x00000004020e7825 */ /* 0x001fc800078e0208 */
[----:B------:R2:W-:Y:S04]  /*1380*/  STG.E desc[UR4][R10.64+0x8], R21 ;  /* 0x000008150a007986 */ /* 0x0005e8000c101904 */
[----:B------:R-:W3:Y:S01]  /*1390*/  LDG.E R14, desc[UR6][R14.64] ;  /* 0x000000060e0e7981 */ /* 0x000ee2000c1e1900 */
[----:B------:R-:W-:Y:S01]  /*13a0*/  IADD3 R16, PT, PT, R16, 0x4, RZ ;  /* 0x0000000410107810 */ /* 0x000fe20007ffe0ff */
[----:B---3--:R-:W-:-:S05]  /*13b0*/  FADD R13, RZ, R14 ;  /* 0x0000000eff0d7221 */ /* 0x008fca0000000000 */
[----:B------:R2:W-:Y:S02]  /*13c0*/  STG.E desc[UR4][R10.64+0xc], R13 ;  /* 0x00000c0d0a007986 */ /* 0x0005e4000c101904 */
.L_x_59:
[----:B------:R-:W-:Y:S05]  /*13d0*/  @!P3 BRA `(.L_x_58) ;  /* 0x000000000090b947 */ /* 0x000fea0003800000 */
[----:B--23--:R-:W0:Y:S01]  /*13e0*/  LDC R17, c[0x0][0x3c4] ;  /* 0x0000f100ff117b82 */ /* 0x00ce220000000800 */
[----:B------:R-:W-:-:S07]  /*13f0*/  ISETP.NE.AND P3, PT, R4, 0x1, PT ;  /* 0x000000010400780c */ /* 0x000fce0003f65270 */
[----:B------:R-:W2:Y:S06]  /*1400*/  LDC.64 R10, c[0x0][0x398] ;  /* 0x0000e600ff0a7b82 */ /* 0x000eac0000000a00 */
[----:B-1----:R-:W-:Y:S02]  /*1410*/  @P3 R2UR UR4, R30 ;  /* 0x000000001e0432ca */ /* 0x002fe400000e0000 */
[----:B------:R-:W-:Y:S01]  /*1420*/  @P3 R2UR UR5, R31 ;  /* 0x000000001f0532ca */ /* 0x000fe200000e0000 */
[----:B------:R-:W1:Y:S01]  /*1430*/  LDC.64 R14, c[0x0][0x398] ;  /* 0x0000e600ff0e7b82 */ /* 0x000e620000000a00 */
[----:B0-----:R-:W-:-:S04]  /*1440*/  @P3 IMAD R9, R7, R17, R16 ;  /* 0x0000001107093224 */ /* 0x001fc800078e0210 */
[----:B------:R-:W-:-:S04]  /*1450*/  @P3 IMAD R9, R9, R2, RZ ;  /* 0x0000000209093224 */ /* 0x000fc800078e02ff */
[----:B--2---:R-:W-:Y:S02]  /*1460*/  @P3 IMAD.WIDE R10, R9, 0x4, R10 ;  /* 0x00000004090a3825 */ /* 0x004fe400078e020a */
[----:B------:R-:W0:Y:S03]  /*1470*/  LDC.64 R8, c[0x0][0x390] ;  /* 0x0000e400ff087b82 */ /* 0x000e260000000a00 */
[----:B------:R-:W2:Y:S01]  /*1480*/  @P3 LDG.E R12, desc[UR4][R10.64] ;  /* 0x000000040a0c3981 */ /* 0x000ea2000c1e1900 */
[----:B------:R-:W-:Y:S01]  /*1490*/  @P3 R2UR UR6, R30 ;  /* 0x000000001e0632ca */ /* 0x000fe200000e0000 */
[----:B------:R-:W-:Y:S01]  /*14a0*/  @P3 IMAD R13, R22, R17, R16 ;  /* 0x00000011160d3224 */ /* 0x000fe200078e0210 */
[----:B------:R-:W-:-:S03]  /*14b0*/  @P3 R2UR UR7, R31 ;  /* 0x000000001f0732ca */ /* 0x000fc600000e0000 */
[----:B0-----:R-:W-:-:S04]  /*14c0*/  @P3 IMAD.WIDE R8, R13, 0x4, R8 ;  /* 0x000000040d083825 */ /* 0x001fc800078e0208 */
[----:B--2---:R-:W-:Y:S01]  /*14d0*/  @P3 FADD R21, RZ, R12 ;  /* 0x0000000cff153221 */ /* 0x004fe20000000000 */
[----:B------:R-:W-:-:S04]  /*14e0*/  @P3 IMAD.WIDE R12, R2, 0x4, R10 ;  /* 0x00000004020c3825 */ /* 0x000fc800078e020a */
[----:B------:R0:W-:Y:S04]  /*14f0*/  @P3 STG.E desc[UR4][R8.64], R21 ;  /* 0x0000001508003986 */ /* 0x0001e8000c101904 */
[----:B------:R-:W2:Y:S01]  /*1500*/  @P3 LDG.E R12, desc[UR6][R12.64] ;  /* 0x000000060c0c3981 */ /* 0x000ea2000c1e1900 */
[----:B------:R-:W-:Y:S01]  /*1510*/  LOP3.LUT P4, RZ, R17, 0x1, RZ, 0xc0, !PT ;  /* 0x0000000111ff7812 */ /* 0x000fe2000788c0ff */
[----:B------:R-:W-:-:S12]  /*1520*/  @P3 VIADD R16, R16, 0x2 ;  /* 0x0000000210103836 */ /* 0x000fd80000000000 */
[----:B------:R-:W-:Y:S01]  /*1530*/  @P4 IMAD R7, R7, R17, R16 ;  /* 0x0000001107074224 */ /* 0x000fe200078e0210 */
[----:B------:R-:W-:Y:S02]  /*1540*/  @P4 R2UR UR6, R30 ;  /* 0x000000001e0642ca */ /* 0x000fe400000e0000 */
[----:B------:R-:W-:Y:S01]  /*1550*/  @P4 R2UR UR7, R31 ;  /* 0x000000001f0742ca */ /* 0x000fe200000e0000 */
[----:B------:R-:W-:-:S04]  /*1560*/  @P4 IMAD R11, R7, R2, RZ ;  /* 0x00000002070b4224 */ /* 0x000fc800078e02ff */
[----:B-1----:R-:W-:Y:S02]  /*1570*/  @P4 IMAD.WIDE R14, R11, 0x4, R14 ;  /* 0x000000040b0e4825 */ /* 0x002fe400078e020e */
[----:B------:R-:W1:Y:S02]  /*1580*/  LDC.64 R10, c[0x0][0x390] ;  /* 0x0000e400ff0a7b82 */ /* 0x000e640000000a00 */
[----:B--2---:R-:W-:-:S05]  /*1590*/  @P3 FADD R7, RZ, R12 ;  /* 0x0000000cff073221 */ /* 0x004fca0000000000 */
[----:B------:R0:W-:Y:S04]  /*15a0*/  @P3 STG.E desc[UR4][R8.64+0x4], R7 ;  /* 0x0000040708003986 */ /* 0x0001e8000c101904 */
[----:B------:R-:W2:Y:S01]  /*15b0*/  @P4 LDG.E R14, desc[UR6][R14.64] ;  /* 0x000000060e0e4981 */ /* 0x000ea2000c1e1900 */
[----:B------:R-:W-:Y:S01]  /*15c0*/  @P4 R2UR UR4, R30 ;  /* 0x000000001e0442ca */ /* 0x000fe200000e0000 */
[----:B------:R-:W-:Y:S01]  /*15d0*/  @P4 IMAD R17, R22, R17, R16 ;  /* 0x0000001116114224 */ /* 0x000fe200078e0210 */
[----:B------:R-:W-:-:S03]  /*15e0*/  @P4 R2UR UR5, R31 ;  /* 0x000000001f0542ca */ /* 0x000fc600000e0000 */
[----:B-1----:R-:W-:-:S04]  /*15f0*/  @P4 IMAD.WIDE R10, R17, 0x4, R10 ;  /* 0x00000004110a4825 */ /* 0x002fc800078e020a */
[----:B--2---:R-:W-:-:S06]  /*1600*/  @P4 FADD R13, RZ, R14 ;  /* 0x0000000eff0d4221 */ /* 0x004fcc0000000000 */
[----:B------:R0:W-:Y:S02]  /*1610*/  @P4 STG.E desc[UR4][R10.64], R13 ;  /* 0x0000000d0a004986 */ /* 0x0001e4000c101904 */
.L_x_58:
[----:B------:R-:W-:Y:S05]  /*1620*/  @P0 BRA `(.L_x_60) ;  /* 0xfffffff400f80947 */ /* 0x000fea000383ffff */
.L_x_54:
[----:B------:R-:W-:Y:S05]  /*1630*/  BSYNC.RECONVERGENT B0 ;  /* 0x0000000000007941 */ /* 0x000fea0003800200 */
.L_x_43:
[----:B------:R4:W-:Y:S02]  /*1640*/  STS [R0], RZ ;  /* 0x000000ff00007388 */ /* 0x0009e40000000800 */
.L_x_42:
[----:B------:R-:W5:Y:S01]  /*1650*/  LDC R3, c[0x0][0x3d0] ;  /* 0x0000f400ff037b82 */ /* 0x000f620000000800 */
[----:B------:R-:W0:Y:S02]  /*1660*/  LDCU UR4, c[0x0][0x3c8] ;  /* 0x00007900ff0477ac */ /* 0x000e240008000800 */
[----:B0-----:R-:W-:-:S04]  /*1670*/  MOV R5, UR4 ;  /* 0x0000000400057c02 */ /* 0x001fc80008000f00 */
[----:B------:R-:W-:Y:S01]  /*1680*/  ISETP.GE.AND P0, PT, R5, 0x1, PT ;  /* 0x000000010500780c */ /* 0x000fe20003f06270 */
[----:B-----5:R-:W-:-:S05]  /*1690*/  IMAD R2, R3, 0x4, R0 ;  /* 0x0000000403027824 */ /* 0x020fca00078e0200 */
[----:B------:R0:W-:Y:S07]  /*16a0*/  STS [R2], RZ ;  /* 0x000000ff02007388 */ /* 0x0001ee0000000800 */
[----:B------:R-:W-:Y:S05]  /*16b0*/  @!P0 BRA `(.L_x_61) ;  /* 0x0000003000cc8947 */ /* 0x000fea0003800000 */
[----:B--23--:R-:W2:Y:S02]  /*16c0*/  LDC R17, c[0x0][0x3c4] ;  /* 0x0000f100ff117b82 */ /* 0x00cea40000000800 */
[----:B--2---:R-:W-:-:S13]  /*16d0*/  ISETP.GE.AND P0, PT, R17, 0x1, PT ;  /* 0x000000011100780c */ /* 0x004fda0003f06270 */
[----:B------:R-:W-:Y:S05]  /*16e0*/  @!P0 BRA `(.L_x_62) ;  /* 0x0000001000008947 */ /* 0x000fea0003800000 */
[----:B------:R-:W-:Y:S01]  /*16f0*/  BSSY.RECONVERGENT B6, `(.L_x_63) ;  /* 0x00000fe000067945 */ /* 0x000fe20003800200 */
[C---:B------:R-:W-:Y:S01]  /*1700*/  LOP3.LUT R25, R17.reuse, 0xf, RZ, 0xc0, !PT ;  /* 0x0000000f11197812 */ /* 0x040fe200078ec0ff */
[----:B------:R-:W-:Y:S01]  /*1710*/  IMAD.MOV.U32 R16, RZ, RZ, RZ ;  /* 0x000000ffff107224 */ /* 0x000fe200078e00ff */
[C---:B------:R-:W-:Y:S02]  /*1720*/  LOP3.LUT R24, R17.reuse, 0x7, RZ, 0xc0, !PT ;  /* 0x0000000711187812 */ /* 0x040fe400078ec0ff */
[C---:B------:R-:W-:Y:S02]  /*1730*/  LOP3.LUT R23, R17.reuse, 0x7ffffff0, RZ, 0xc0, !PT ;  /* 0x7ffffff011177812 */ /* 0x040fe400078ec0ff */
[----:B------:R-:W-:-:S07]  /*1740*/  LOP3.LUT R17, R17, 0x3, RZ, 0xc0, !PT ;  /* 0x0000000311117812 */ /* 0x000fce00078ec0ff */
.L_x_71:
[----:B------:R-:W2:Y:S01]  /*1750*/  LDCU UR4, c[0x0][0x3c4] ;  /* 0x00007880ff0477ac */ /* 0x000ea20008000800 */
[----:B----4-:R-:W3:Y:S01]  /*1760*/  LDC R0, c[0x0][0x3c4] ;  /* 0x0000f100ff007b82 */ /* 0x010ee20000000800 */
[----:B------:R-:W-:Y:S01]  /*1770*/  CS2R R8, SRZ ;  /* 0x0000000000087805 */ /* 0x000fe2000001ff00 */
[----:B--2---:R-:W-:-:S04]  /*1780*/  UIADD3 UR4, UPT, UPT, UR4, -0x1, URZ ;  /* 0xffffffff04047890 */ /* 0x004fc8000fffe0ff */
[----:B------:R-:W-:Y:S01]  /*1790*/  UISETP.GE.U32.AND UP0, UPT, UR4, 0xf, UPT ;  /* 0x0000000f0400788c */ /* 0x000fe2000bf06070 */
[----:B---3--:R-:W-:-:S08]  /*17a0*/  IMAD R3, R16, R0, RZ ;  /* 0x0000000010037224 */ /* 0x008fd000078e02ff */
[----:B------:R-:W-:Y:S05]  /*17b0*/  BRA.U !UP0, `(.L_x_64) ;  /* 0x00000005083c7547 */ /* 0x000fea000b800000 */
[----:B------:R-:W-:Y:S01]  /*17c0*/  BSSY.RECONVERGENT B0, `(.L_x_65) ;  /* 0x000004d000007945 */ /* 0x000fe20003800200 */
[----:B------:R-:W-:-:S07]  /*17d0*/  CS2R R8, SRZ ;  /* 0x0000000000087805 */ /* 0x000fce000001ff00 */
.L_x_66:
[----:B------:R-:W2:Y:S01]  /*17e0*/  LDC.64 R4, c[0x0][0x390] ;  /* 0x0000e400ff047b82 */ /* 0x000ea20000000a00 */
[----:B-1----:R-:W-:Y:S01]  /*17f0*/  R2UR UR4, R30 ;  /* 0x000000001e0472ca */ /* 0x002fe200000e0000 */
[--C-:B------:R-:W-:Y:S01]  /*1800*/  IMAD R11, R22, R0, R9.reuse ;  /* 0x00000000160b7224 */ /* 0x100fe200078e0209 */
[----:B------:R-:W-:Y:S01]  /*1810*/  R2UR UR5, R31 ;  /* 0x000000001f0572ca */ /* 0x000fe200000e0000 */
[----:B------:R-:W-:Y:S01]  /*1820*/  IMAD.IADD R13, R3, 0x1, R9 ;  /* 0x00000001030d7824 */ /* 0x000fe200078e0209 */
[C---:B------:R-:W-:Y:S02]  /*1830*/  R2UR UR6, R30.reuse ;  /* 0x000000001e0672ca */ /* 0x040fe400000e0000 */
[C---:B------:R-:W-:Y:S01]  /*1840*/  R2UR UR7, R31.reuse ;  /* 0x000000001f0772ca */ /* 0x040fe200000e0000 */
[----:B------:R-:W1:Y:S01]  /*1850*/  LDC.64 R6, c[0x0][0x3a8] ;  /* 0x0000ea00ff067b82 */ /* 0x000e620000000a00 */
[----:B------:R-:W-:Y:S02]  /*1860*/  R2UR UR8, R30 ;  /* 0x000000001e0872ca */ /* 0x000fe400000e0000 */
[----:B------:R-:W-:-:S02]  /*1870*/  R2UR UR9, R31 ;  /* 0x000000001f0972ca */ /* 0x000fc400000e0000 */
[----:B------:R-:W-:Y:S02]  /*1880*/  R2UR UR10, R30 ;  /* 0x000000001e0a72ca */ /* 0x000fe400000e0000 */
[----:B------:R-:W-:Y:S01]  /*1890*/  R2UR UR11, R31 ;  /* 0x000000001f0b72ca */ /* 0x000fe200000e0000 */
[----:B--2---:R-:W-:-:S08]  /*18a0*/  IMAD.WIDE R4, R11, 0x4, R4 ;  /* 0x000000040b047825 */ /* 0x004fd000078e0204 */
[----:B------:R-:W2:Y:S01]  /*18b0*/  LDG.E R15, desc[UR8][R4.64+0x4] ;  /* 0x00000408040f7981 */ /* 0x000ea2000c1e1900 */
[----:B-1----:R-:W-:-:S03]  /*18c0*/  IMAD.WIDE.U32 R6, R13, 0x4, R6 ;  /* 0x000000040d067825 */ /* 0x002fc600078e0006 */
[----:B------:R-:W3:Y:S04]  /*18d0*/  LDG.E R10, desc[UR4][R4.64+0x8] ;  /* 0x00000804040a7981 */ /* 0x000ee8000c1e1900 */
[----:B------:R-:W4:Y:S04]  /*18e0*/  LDG.E R13, desc[UR4][R4.64] ;  /* 0x00000004040d7981 */ /* 0x000f28000c1e1900 */
[----:B------:R-:W4:Y:S04]  /*18f0*/  LDG.E R12, desc[UR6][R6.64+0x4] ;  /* 0x00000406060c7981 */ /* 0x000f28000c1e1900 */
[----:B------:R-:W2:Y:S04]  /*1900*/  LDG.E R14, desc[UR10][R6.64+0x8] ;  /* 0x0000080a060e7981 */ /* 0x000ea8000c1e1900 */
[----:B------:R-:W3:Y:S01]  /*1910*/  LDG.E R11, desc[UR6][R6.64+0xc] ;  /* 0x00000c06060b7981 */ /* 0x000ee2000c1e1900 */
[----:B------:R-:W-:-:S02]  /*1920*/  R2UR UR12, R30 ;  /* 0x000000001e0c72ca */ /* 0x000fc400000e0000 */
[----:B------:R-:W-:Y:S01]  /*1930*/  R2UR UR13, R31 ;  /* 0x000000001f0d72ca */ /* 0x000fe200000e0000 */
[----:B------:R-:W5:Y:S01]  /*1940*/  LDG.E R26, desc[UR4][R6.64+0x40] ;  /* 0x00004004061a7981 */ /* 0x000f62000c1e1900 */
[----:B----4-:R-:W-:-:S03]  /*1950*/  FFMA R12, R13, R12, R8 ;  /* 0x0000000c0d0c7223 */ /* 0x010fc60000000008 */
[----:B------:R-:W4:Y:S04]  /*1960*/  LDG.E R13, desc[UR8][R4.64+0xc] ;  /* 0x00000c08040d7981 */ /* 0x000f28000c1e1900 */
[----:B------:R-:W4:Y:S01]  /*1970*/  LDG.E R8, desc[UR10][R6.64+0x10] ;  /* 0x0000100a06087981 */ /* 0x000f22000c1e1900 */
[----:B--2---:R-:W-:-:S03]  /*1980*/  FFMA R21, R15, R14, R12 ;  /* 0x0000000e0f157223 */ /* 0x004fc6000000000c */
[----:B------:R-:W2:Y:S04]  /*1990*/  LDG.E R12, desc[UR4][R4.64+0x10] ;  /* 0x00001004040c7981 */ /* 0x000ea8000c1e1900 */
[----:B------:R-:W2:Y:S01]  /*19a0*/  LDG.E R15, desc[UR6][R6.64+0x14] ;  /* 0x00001406060f7981 */ /* 0x000ea2000c1e1900 */
[----:B---3--:R-:W-:-:S03]  /*19b0*/  FFMA R14, R10, R11, R21 ;  /* 0x0000000b0a0e7223 */ /* 0x008fc60000000015 */
[----:B------:R-:W3:Y:S04]  /*19c0*/  LDG.E R10, desc[UR4][R4.64+0x14] ;  /* 0x00001404040a7981 */ /* 0x000ee8000c1e1900 */
[----:B------:R-:W3:Y:S01]  /*19d0*/  LDG.E R11, desc[UR6][R6.64+0x18] ;  /* 0x00001806060b7981 */ /* 0x000ee2000c1e1900 */
[----:B----4-:R-:W-:-:S03]  /*19e0*/  FFMA R21, R13, R8, R14 ;  /* 0x000000080d157223 */ /* 0x010fc6000000000e */
[----:B------:R-:W4:Y:S04]  /*19f0*/  LDG.E R13, desc[UR8][R4.64+0x18] ;  /* 0x00001808040d7981 */ /* 0x000f28000c1e1900 */
[----:B------:R-:W4:Y:S01]  /*1a00*/  LDG.E R8, desc[UR10][R6.64+0x1c] ;  /* 0x00001c0a06087981 */ /* 0x000f22000c1e1900 */
[----:B--2---:R-:W-:-:S03]  /*1a10*/  FFMA R21, R12, R15, R21 ;  /* 0x0000000f0c157223 */ /* 0x004fc60000000015 */
[----:B------:R-:W2:Y:S04]  /*1a20*/  LDG.E R15, desc[UR4][R4.64+0x1c] ;  /* 0x00001c04040f7981 */ /* 0x000ea8000c1e1900 */
[----:B------:R-:W2:Y:S01]  /*1a30*/  LDG.E R12, desc[UR6][R6.64+0x20] ;  /* 0x00002006060c7981 */ /* 0x000ea2000c1e1900 */
[----:B------:R-:W-:Y:S02]  /*1a40*/  R2UR UR14, R30 ;  /* 0x000000001e0e72ca */ /* 0x000fe400000e0000 */
[----:B------:R-:W-:Y:S01]  /*1a50*/  R2UR UR15, R31 ;  /* 0x000000001f0f72ca */ /* 0x000fe200000e0000 */
[----:B---3--:R-:W-:Y:S02]  /*1a60*/  FFMA R14, R10, R11, R21 ;  /* 0x0000000b0a0e7223 */ /* 0x008fe40000000015 */
        /* <DEDUP_REMOVED lines=9> */
[C---:B------:R-:W-:Y:S01]  /*1b00*/  R2UR UR17, R31.reuse ;  /* 0x000000001f1172ca */ /* 0x040fe200000e0000 */
[----:B---3--:R-:W-:Y:S01]  /*1b10*/  FFMA R10, R10, R11, R21 ;  /* 0x0000000b0a0a7223 */ /* 0x008fe20000000015 */
[----:B------:R-:W-:Y:S01]  /*1b20*/  R2UR UR18, R30 ;  /* 0x000000001e1272ca */ /* 0x000fe200000e0000 */
[----:B------:R-:W3:Y:S01]  /*1b30*/  LDG.E R8, desc[UR4][R4.64+0x2c] ;  /* 0x00002c0404087981 */ /* 0x000ee2000c1e1900 */
[----:B------:R-:W-:-:S03]  /*1b40*/  R2UR UR19, R31 ;  /* 0x000000001f1372ca */ /* 0x000fc600000e0000 */
[----:B------:R-:W3:Y:S01]  /*1b50*/  LDG.E R11, desc[UR6][R6.64+0x30] ;  /* 0x00003006060b7981 */ /* 0x000ee2000c1e1900 */
[----:B------:R-:W-:Y:S02]  /*1b60*/  R2UR UR20, R30 ;  /* 0x000000001e1472ca */ /* 0x000fe400000e0000 */
[----:B------:R-:W-:-:S07]  /*1b70*/  R2UR UR21, R31 ;  /* 0x000000001f1572ca */ /* 0x000fce00000e0000 */
[----:B------:R-:W5:Y:S06]  /*1b80*/  LDG.E R21, desc[UR18][R6.64+0x3c] ;  /* 0x00003c1206157981 */ /* 0x000f6c000c1e1900 */
[----:B------:R-:W5:Y:S01]  /*1b90*/  LDG.E R20, desc[UR20][R4.64+0x3c] ;  /* 0x00003c1404147981 */ /* 0x000f62000c1e1900 */
[----:B----4-:R-:W-:-:S03]  /*1ba0*/  FFMA R14, R13, R14, R10 ;  /* 0x0000000e0d0e7223 */ /* 0x010fc6000000000a */
[----:B------:R-:W4:Y:S04]  /*1bb0*/  LDG.E R10, desc[UR8][R4.64+0x30] ;  /* 0x00003008040a7981 */ /* 0x000f28000c1e1900 */
[----:B------:R-:W4:Y:S01]  /*1bc0*/  LDG.E R13, desc[UR10][R6.64+0x34] ;  /* 0x0000340a060d7981 */ /* 0x000f22000c1e1900 */
[----:B--2---:R-:W-:-:S03]  /*1bd0*/  FFMA R27, R15, R12, R14 ;  /* 0x0000000c0f1b7223 */ /* 0x004fc6000000000e */
[----:B------:R-:W2:Y:S04]  /*1be0*/  LDG.E R14, desc[UR12][R4.64+0x34] ;  /* 0x0000340c040e7981 */ /* 0x000ea8000c1e1900 */
[----:B------:R-:W2:Y:S04]  /*1bf0*/  LDG.E R15, desc[UR14][R6.64+0x38] ;  /* 0x0000380e060f7981 */ /* 0x000ea8000c1e1900 */
[----:B------:R-:W5:Y:S01]  /*1c00*/  LDG.E R12, desc[UR16][R4.64+0x38] ;  /* 0x00003810040c7981 */ /* 0x000f62000c1e1900 */
[----:B------:R-:W-:Y:S01]  /*1c10*/  IADD3 R9, PT, PT, R9, 0x10, RZ ;  /* 0x0000001009097810 */ /* 0x000fe20007ffe0ff */
[----:B---3--:R-:W-:-:S03]  /*1c20*/  FFMA R11, R8, R11, R27 ;  /* 0x0000000b080b7223 */ /* 0x008fc6000000001b */
[----:B------:R-:W-:Y:S01]  /*1c30*/  ISETP.NE.AND P0, PT, R9, R23, PT ;  /* 0x000000170900720c */ /* 0x000fe20003f05270 */
[----:B----4-:R-:W-:-:S04]  /*1c40*/  FFMA R11, R10, R13, R11 ;  /* 0x0000000d0a0b7223 */ /* 0x010fc8000000000b */
[----:B--2---:R-:W-:-:S04]  /*1c50*/  FFMA R11, R14, R15, R11 ;  /* 0x0000000f0e0b7223 */ /* 0x004fc8000000000b */
[----:B-----5:R-:W-:-:S04]  /*1c60*/  FFMA R11, R12, R21, R11 ;  /* 0x000000150c0b7223 */ /* 0x020fc8000000000b */
[----:B------:R-:W-:Y:S01]  /*1c70*/  FFMA R8, R20, R26, R11 ;  /* 0x0000001a14087223 */ /* 0x000fe2000000000b */
[----:B------:R-:W-:Y:S06]  /*1c80*/  @P0 BRA `(.L_x_66) ;  /* 0xfffffff800d40947 */ /* 0x000fec000383ffff */
[----:B------:R-:W-:Y:S05]  /*1c90*/  BSYNC.RECONVERGENT B0 ;  /* 0x0000000000007941 */ /* 0x000fea0003800200 */
.L_x_65:
[----:B------:R-:W-:-:S07]  /*1ca0*/  IMAD.MOV.U32 R9, RZ, RZ, R23 ;  /* 0x000000ffff097224 */ /* 0x000fce00078e0017 */
.L_x_64:
[----:B------:R-:W-:-:S13]  /*1cb0*/  ISETP.NE.AND P0, PT, R25, RZ, PT ;  /* 0x000000ff1900720c */ /* 0x000fda0003f05270 */
[----:B------:R-:W-:Y:S05]  /*1cc0*/  @!P0 BRA `(.L_x_67) ;  /* 0x0000000800088947 */ /* 0x000fea0003800000 */
[----:B------:R-:W-:Y:S01]  /*1cd0*/  VIADD R4, R25, 0xffffffff ;  /* 0xffffffff19047836 */ /* 0x000fe20000000000 */
[----:B------:R-:W-:-:S04]  /*1ce0*/  ISETP.NE.AND P1, PT, R24, RZ, PT ;  /* 0x000000ff1800720c */ /* 0x000fc80003f25270 */
[----:B------:R-:W-:-:S13]  /*1cf0*/  ISETP.GE.U32.AND P0, PT, R4, 0x7, PT ;  /* 0x000000070400780c */ /* 0x000fda0003f06070 */
[----:B------:R-:W-:Y:S05]  /*1d00*/  @!P0 BRA `(.L_x_68) ;  /* 0x0000000000cc8947 */ /* 0x000fea0003800000 */
[----:B------:R-:W2:Y:S01]  /*1d10*/  LDCU.64 UR4, c[0x0][0x3a8] ;  /* 0x00007500ff0477ac */ /* 0x000ea20008000a00 */
[----:B------:R-:W3:Y:S01]  /*1d20*/  LDC.64 R4, c[0x0][0x390] ;  /* 0x0000e400ff047b82 */ /* 0x000ee20000000a00 */
[----:B------:R-:W-:Y:S01]  /*1d30*/  IADD3 R7, P0, PT, R3, R9, RZ ;  /* 0x0000000903077210 */ /* 0x000fe20007f1e0ff */
[----:B------:R-:W-:Y:S01]  /*1d40*/  IMAD R11, R22, R0, R9 ;  /* 0x00000000160b7224 */ /* 0x000fe200078e0209 */
[C---:B-1----:R-:W-:Y:S02]  /*1d50*/  R2UR UR6, R30.reuse ;  /* 0x000000001e0672ca */ /* 0x042fe400000e0000 */
[----:B------:R-:W-:Y:S02]  /*1d60*/  IADD3.X R10, PT, PT, RZ, RZ, RZ, P0, !PT ;  /* 0x000000ffff0a7210 */ /* 0x000fe400007fe4ff */
[----:B------:R-:W-:Y:S02]  /*1d70*/  R2UR UR7, R31 ;  /* 0x000000001f0772ca */ /* 0x000fe400000e0000 */
[----:B------:R-:W-:-:S02]  /*1d80*/  R2UR UR8, R30 ;  /* 0x000000001e0872ca */ /* 0x000fc400000e0000 */
[C---:B------:R-:W-:Y:S02]  /*1d90*/  R2UR UR9, R31.reuse ;  /* 0x000000001f0972ca */ /* 0x040fe400000e0000 */
[C---:B------:R-:W-:Y:S02]  /*1da0*/  R2UR UR10, R30.reuse ;  /* 0x000000001e0a72ca */ /* 0x040fe400000e0000 */
[----:B------:R-:W-:Y:S02]  /*1db0*/  R2UR UR11, R31 ;  /* 0x000000001f0b72ca */ /* 0x000fe400000e0000 */
[C---:B--2---:R-:W-:Y:S02]  /*1dc0*/  LEA R6, P0, R7.reuse, UR4, 0x2 ;  /* 0x0000000407067c11 */ /* 0x044fe4000f8010ff */
[----:B------:R-:W-:Y:S02]  /*1dd0*/  R2UR UR4, R30 ;  /* 0x000000001e0472ca */ /* 0x000fe400000e0000 */
[----:B------:R-:W-:-:S02]  /*1de0*/  LEA.HI.X R7, R7, UR5, R10, 0x2, P0 ;  /* 0x0000000507077c11 */ /* 0x000fc400080f140a */
[----:B------:R-:W-:Y:S01]  /*1df0*/  R2UR UR5, R31 ;  /* 0x000000001f0572ca */ /* 0x000fe200000e0000 */
[----:B---3--:R-:W-:Y:S01]  /*1e00*/  IMAD.WIDE R4, R11, 0x4, R4 ;  /* 0x000000040b047825 */ /* 0x008fe200078e0204 */
[C---:B------:R-:W-:Y:S01]  /*1e10*/  R2UR UR12, R30.reuse ;  /* 0x000000001e0c72ca */ /* 0x040fe200000e0000 */
[----:B------:R-:W2:Y:S01]  /*1e20*/  LDG.E R10, desc[UR8][R6.64+0x4] ;  /* 0x00000408060a7981 */ /* 0x000ea2000c1e1900 */
[C---:B------:R-:W-:Y:S02]  /*1e30*/  R2UR UR13, R31.reuse ;  /* 0x000000001f0d72ca */ /* 0x040fe400000e0000 */
[----:B------:R-:W-:Y:S01]  /*1e40*/  R2UR UR14, R30 ;  /* 0x000000001e0e72ca */ /* 0x000fe200000e0000 */
[----:B------:R-:W2:Y:S01]  /*1e50*/  LDG.E R11, desc[UR6][R4.64] ;  /* 0x00000006040b7981 */ /* 0x000ea2000c1e1900 */
[----:B------:R-:W-:-:S03]  /*1e60*/  R2UR UR15, R31 ;  /* 0x000000001f0f72ca */ /* 0x000fc600000e0000 */
[----:B------:R-:W3:Y:S04]  /*1e70*/  LDG.E R12, desc[UR10][R6.64+0x8] ;  /* 0x0000080a060c7981 */ /* 0x000ee8000c1e1900 */
[----:B------:R-:W3:Y:S04]  /*1e80*/  LDG.E R13, desc[UR4][R4.64+0x4] ;  /* 0x00000404040d7981 */ /* 0x000ee8000c1e1900 */
[----:B------:R-:W4:Y:S04]  /*1e90*/  LDG.E R15, desc[UR12][R4.64+0x8] ;  /* 0x0000080c040f7981 */ /* 0x000f28000c1e1900 */
[----:B------:R-:W4:Y:S01]  /*1ea0*/  LDG.E R14, desc[UR14][R6.64+0xc] ;  /* 0x00000c0e060e7981 */ /* 0x000f22000c1e1900 */
[----:B------:R-:W-:-:S02]  /*1eb0*/  R2UR UR16, R30 ;  /* 0x000000001e1072ca */ /* 0x000fc400000e0000 */
[C---:B------:R-:W-:Y:S01]  /*1ec0*/  R2UR UR17, R31.reuse ;  /* 0x000000001f1172ca */ /* 0x040fe200000e0000 */
[----:B------:R-:W5:Y:S01]  /*1ed0*/  LDG.E R21, desc[UR10][R6.64+0x14] ;  /* 0x0000140a06157981 */ /* 0x000f62000c1e1900 */
[C---:B------:R-:W-:Y:S02]  /*1ee0*/  R2UR UR18, R30.reuse ;  /* 0x000000001e1272ca */ /* 0x040fe400000e0000 */
[C---:B------:R-:W-:Y:S01]  /*1ef0*/  R2UR UR19, R31.reuse ;  /* 0x000000001f1372ca */ /* 0x040fe200000e0000 */
[----:B------:R-:W5:Y:S01]  /*1f00*/  LDG.E R20, desc[UR14][R6.64+0x18] ;  /* 0x0000180e06147981 */ /* 0x000f62000c1e1900 */
[----:B------:R-:W-:Y:S02]  /*1f10*/  R2UR UR20, R30 ;  /* 0x000000001e1472ca */ /* 0x000fe400000e0000 */
[----:B------:R-:W-:Y:S01]  /*1f20*/  R2UR UR21, R31 ;  /* 0x000000001f1572ca */ /* 0x000fe200000e0000 */
[----:B------:R-:W5:Y:S01]  /*1f30*/  LDG.E R26, desc[UR4][R6.64+0x20] ;  /* 0x00002004061a7981 */ /* 0x000f62000c1e1900 */
[----:B--2---:R-:W-:-:S03]  /*1f40*/  FFMA R10, R11, R10, R8 ;  /* 0x0000000a0b0a7223 */ /* 0x004fc60000000008 */
[----:B------:R-:W2:Y:S04]  /*1f50*/  LDG.E R8, desc[UR4][R4.64+0xc] ;  /* 0x00000c0404087981 */ /* 0x000ea8000c1e1900 */
[----:B------:R-:W2:Y:S01]  /*1f60*/  LDG.E R11, desc[UR6][R6.64+0x10] ;  /* 0x00001006060b7981 */ /* 0x000ea2000c1e1900 */
[----:B---3--:R-:W-:-:S03]  /*1f70*/  FFMA R10, R13, R12, R10 ;  /* 0x0000000c0d0a7223 */ /* 0x008fc6000000000a */
[----:B------:R-:W3:Y:S04]  /*1f80*/  LDG.E R12, desc[UR12][R4.64+0x14] ;  /* 0x0000140c040c7981 */ /* 0x000ee8000c1e1900 */
[----:B------:R-:W3:Y:S01]  /*1f90*/  LDG.E R13, desc[UR20][R4.64+0x1c] ;  /* 0x00001c14040d7981 */ /* 0x000ee2000c1e1900 */
[----:B----4-:R-:W-:-:S03]  /*1fa0*/  FFMA R27, R15, R14, R10 ;  /* 0x0000000e0f1b7223 */ /* 0x010fc6000000000a */
[----:B------:R-:W5:Y:S04]  /*1fb0*/  LDG.E R14, desc[UR8][R4.64+0x10] ;  /* 0x00001008040e7981 */ /* 0x000f68000c1e1900 */
[----:B------:R-:W4:Y:S04]  /*1fc0*/  LDG.E R10, desc[UR16][R4.64+0x18] ;  /* 0x00001810040a7981 */ /* 0x000f28000c1e1900 */
[----:B------:R-:W4:Y:S01]  /*1fd0*/  LDG.E R15, desc[UR18][R6.64+0x1c] ;  /* 0x00001c12060f7981 */ /* 0x000f22000c1e1900 */
[----:B------:R-:W-:Y:S02]  /*1fe0*/  VIADD R9, R9, 0x8 ;  /* 0x0000000809097836 */ /* 0x000fe40000000000 */
[----:B--2---:R-:W-:-:S04]  /*1ff0*/  FFMA R11, R8, R11, R27 ;  /* 0x0000000b080b7223 */ /* 0x004fc8000000001b */
[----:B-----5:R-:W-:-:S04]  /*2000*/  FFMA R11, R14, R21, R11 ;  /* 0x000000150e0b7223 */ /* 0x020fc8000000000b */
[----:B---3--:R-:W-:-:S04]  /*2010*/  FFMA R11, R12, R20, R11 ;  /* 0x000000140c0b7223 */ /* 0x008fc8000000000b */
[----:B----4-:R-:W-:-:S04]  /*2020*/  FFMA R10, R10, R15, R11 ;  /* 0x0000000f0a0a7223 */ /* 0x010fc8000000000b */
[----:B------:R-:W-:-:S07]  /*2030*/  FFMA R8, R13, R26, R10 ;  /* 0x0000001a0d087223 */ /* 0x000fce000000000a */
.L_x_68:
[----:B------:R-:W-:Y:S05]  /*2040*/  @!P1 BRA `(.L_x_67) ;  /* 0x0000000400289947 */ /* 0x000fea0003800000 */
[----:B------:R-:W-:Y:S01]  /*2050*/  VIADD R4, R24, 0xffffffff ;  /* 0xffffffff18047836 */ /* 0x000fe20000000000 */
[----:B------:R-:W-:-:S04]  /*2060*/  ISETP.NE.AND P1, PT, R17, RZ, PT ;  /* 0x000000ff1100720c */ /* 0x000fc80003f25270 */
[----:B------:R-:W-:-:S13]  /*2070*/  ISETP.GE.U32.AND P0, PT, R4, 0x3, PT ;  /* 0x000000030400780c */ /* 0x000fda0003f06070 */
[----:B------:R-:W-:Y:S05]  /*2080*/  @!P0 BRA `(.L_x_69) ;  /* 0x0000000000948947 */ /* 0x000fea0003800000 */
[----:B------:R-:W2:Y:S01]  /*2090*/  LDC.64 R6, c[0x0][0x390] ;  /* 0x0000e400ff067b82 */ /* 0x000ea20000000a00 */
[----:B------:R-:W3:Y:S01]  /*20a0*/  LDCU.64 UR4, c[0x0][0x3a8] ;  /* 0x00007500ff0477ac */ /* 0x000ee20008000a00 */
[----:B------:R-:W-:Y:S01]  /*20b0*/  IADD3 R5, P0, PT, R3, R9, RZ ;  /* 0x0000000903057210 */ /* 0x000fe20007f1e0ff */
[----:B------:R-:W-:Y:S01]  /*20c0*/  IMAD R11, R22, R0, R9 ;  /* 0x00000000160b7224 */ /* 0x000fe200078e0209 */
[C---:B-1----:R-:W-:Y:S02]  /*20d0*/  R2UR UR6, R30.reuse ;  /* 0x000000001e0672ca */ /* 0x042fe400000e0000 */
[C---:B------:R-:W-:Y:S02]  /*20e0*/  R2UR UR7, R31.reuse ;  /* 0x000000001f0772ca */ /* 0x040fe400000e0000 */
[----:B------:R-:W-:Y:S02]  /*20f0*/  R2UR UR8, R30 ;  /* 0x000000001e0872ca */ /* 0x000fe400000e0000 */
[----:B------:R-:W-:-:S02]  /*2100*/  R2UR UR9, R31 ;  /* 0x000000001f0972ca */ /* 0x000fc400000e0000 */
[----:B------:R-:W-:Y:S02]  /*2110*/  IADD3.X R10, PT, PT, RZ, RZ, RZ, P0, !PT ;  /* 0x000000ffff0a7210 */ /* 0x000fe400007fe4ff */
[C---:B------:R-:W-:Y:S02]  /*2120*/  R2UR UR10, R30.reuse ;  /* 0x000000001e0a72ca */ /* 0x040fe400000e0000 */
[----:B------:R-:W-:Y:S02]  /*2130*/  R2UR UR11, R31 ;  /* 0x000000001f0b72ca */ /* 0x000fe400000e0000 */
[----:B------:R-:W-:Y:S02]  /*2140*/  R2UR UR12, R30 ;  /* 0x000000001e0c72ca */ /* 0x000fe400000e0000 */
[----:B---3--:R-:W-:Y:S02]  /*2150*/  LEA R4, P0, R5, UR4, 0x2 ;  /* 0x0000000405047c11 */ /* 0x008fe4000f8010ff */
[----:B------:R-:W-:-:S02]  /*2160*/  R2UR UR13, R31 ;  /* 0x000000001f0d72ca */ /* 0x000fc400000e0000 */
[----:B------:R-:W-:Y:S01]  /*2170*/  LEA.HI.X R5, R5, UR5, R10, 0x2, P0 ;  /* 0x0000000505057c11 */ /* 0x000fe200080f140a */
[----:B--2---:R-:W-:Y:S01]  /*2180*/  IMAD.WIDE R6, R11, 0x4, R6 ;  /* 0x000000040b067825 */ /* 0x004fe200078e0206 */
[C---:B------:R-:W-:Y:S02]  /*2190*/  R2UR UR4, R30.reuse ;  /* 0x000000001e0472ca */ /* 0x040fe400000e0000 */
[C---:B------:R-:W-:Y:S01]  /*21a0*/  R2UR UR5, R31.reuse ;  /* 0x000000001f0572ca */ /* 0x040fe200000e0000 */
[----:B------:R-:W2:Y:S01]  /*21b0*/  LDG.E R10, desc[UR8][R4.64+0x4] ;  /* 0x00000408040a7981 */ /* 0x000ea2000c1e1900 */
[C---:B------:R-:W-:Y:S02]  /*21c0*/  R2UR UR14, R30.reuse ;  /* 0x000000001e0e72ca */ /* 0x040fe400000e0000 */
[----:B------:R-:W-:Y:S01]  /*21d0*/  R2UR UR15, R31 ;  /* 0x000000001f0f72ca */ /* 0x000fe200000e0000 */
[----:B------:R-:W2:Y:S01]  /*21e0*/  LDG.E R11, desc[UR6][R6.64] ;  /* 0x00000006060b7981 */ /* 0x000ea2000c1e1900 */
[----:B------:R-:W-:-:S02]  /*21f0*/  R2UR UR16, R30 ;  /* 0x000000001e1072ca */ /* 0x000fc400000e0000 */
[C---:B------:R-:W-:Y:S01]  /*2200*/  R2UR UR17, R31.reuse ;  /* 0x000000001f1172ca */ /* 0x040fe200000e0000 */
[----:B------:R-:W3:Y:S01]  /*2210*/  LDG.E R13, desc[UR10][R6.64+0x4] ;  /* 0x0000040a060d7981 */ /* 0x000ee2000c1e1900 */
[----:B------:R-:W-:Y:S02]  /*2220*/  R2UR UR18, R30 ;  /* 0x000000001e1272ca */ /* 0x000fe400000e0000 */
[----:B------:R-:W-:Y:S01]  /*2230*/  R2UR UR19, R31 ;  /* 0x000000001f1372ca */ /* 0x000fe200000e0000 */
[----:B------:R-:W3:Y:S04]  /*2240*/  LDG.E R12, desc[UR12][R4.64+0x8] ;  /* 0x0000080c040c7981 */ /* 0x000ee8000c1e1900 */
[----:B------:R-:W4:Y:S04]  /*2250*/  LDG.E R15, desc[UR4][R6.64+0x8] ;  /* 0x00000804060f7981 */ /* 0x000f28000c1e1900 */
[----:B------:R-:W4:Y:S04]  /*2260*/  LDG.E R14, desc[UR14][R4.64+0xc] ;  /* 0x00000c0e040e7981 */ /* 0x000f28000c1e1900 */
[----:B------:R-:W5:Y:S04]  /*2270*/  LDG.E R20, desc[UR18][R4.64+0x10] ;  /* 0x0000101204147981 */ /* 0x000f68000c1e1900 */
[----:B------:R-:W5:Y:S01]  /*2280*/  LDG.E R21, desc[UR16][R6.64+0xc] ;  /* 0x00000c1006157981 */ /* 0x000f62000c1e1900 */
[----:B------:R-:W-:-:S02]  /*2290*/  VIADD R9, R9, 0x4 ;  /* 0x0000000409097836 */ /* 0x000fc40000000000 */
[----:B--2---:R-:W-:-:S04]  /*22a0*/  FFMA R10, R11, R10, R8 ;  /* 0x0000000a0b0a7223 */ /* 0x004fc80000000008 */
[----:B---3--:R-:W-:-:S04]  /*22b0*/  FFMA R10, R13, R12, R10 ;  /* 0x0000000c0d0a7223 */ /* 0x008fc8000000000a */
[----:B----4-:R-:W-:-:S04]  /*22c0*/  FFMA R10, R15, R14, R10 ;  /* 0x0000000e0f0a7223 */ /* 0x010fc8000000000a */
[----:B-----5:R-:W-:-:S07]  /*22d0*/  FFMA R8, R21, R20, R10 ;  /* 0x0000001415087223 */ /* 0x020fce000000000a */
.L_x_69:
[----:B------:R-:W-:Y:S05]  /*22e0*/  @!P1 BRA `(.L_x_67) ;  /* 0x0000000000809947 */ /* 0x000fea0003800000 */
[----:B------:R-:W2:Y:S01]  /*22f0*/  LDC.64 R4, c[0x0][0x390] ;  /* 0x0000e400ff047b82 */ /* 0x000ea20000000a00 */
[----:B------:R-:W3:Y:S01]  /*2300*/  LDCU.64 UR4, c[0x0][0x3a8] ;  /* 0x00007500ff0477ac */ /* 0x000ee20008000a00 */
[----:B------:R-:W-:Y:S01]  /*2310*/  IADD3 R10, P0, PT, R3, R9, RZ ;  /* 0x00000009030a7210 */ /* 0x000fe20007f1e0ff */
[----:B------:R-:W-:Y:S01]  /*2320*/  IMAD R7, R22, R0, R9 ;  /* 0x0000000016077224 */ /* 0x000fe200078e0209 */
[C---:B-1----:R-:W-:Y:S02]  /*2330*/  R2UR UR6, R30.reuse ;  /* 0x000000001e0672ca */ /* 0x042fe400000e0000 */
[C---:B------:R-:W-:Y:S01]  /*2340*/  R2UR UR7, R31.reuse ;  /* 0x000000001f0772ca */ /* 0x040fe200000e0000 */
[----:B------:R-:W-:Y:S01]  /*2350*/  IMAD.X R9, RZ, RZ, RZ, P0 ;  /* 0x000000ffff097224 */ /* 0x000fe200000e06ff */
[----:B------:R-:W-:Y:S02]  /*2360*/  R2UR UR8, R30 ;  /* 0x000000001e0872ca */ /* 0x000fe400000e0000 */
[----:B------:R-:W-:-:S02]  /*2370*/  R2UR UR9, R31 ;  /* 0x000000001f0972ca */ /* 0x000fc400000e0000 */
[----:B---3--:R-:W-:Y:S01]  /*2380*/  LEA R6, P0, R10, UR4, 0x2 ;  /* 0x000000040a067c11 */ /* 0x008fe2000f8010ff */
[----:B--2---:R-:W-:-:S03]  /*2390*/  IMAD.WIDE R4, R7, 0x4, R4 ;  /* 0x0000000407047825 */ /* 0x004fc600078e0204 */
[----:B------:R-:W-:-:S03]  /*23a0*/  LEA.HI.X R7, R10, UR5, R9, 0x2, P0 ;  /* 0x000000050a077c11 */ /* 0x000fc600080f1409 */
[----:B------:R-:W2:Y:S04]  /*23b0*/  LDG.E R9, desc[UR6][R4.64] ;  /* 0x0000000604097981 */ /* 0x000ea8000c1e1900 */
[----:B------:R-:W2:Y:S01]  /*23c0*/  LDG.E R0, desc[UR8][R6.64+0x4] ;  /* 0x0000040806007981 */ /* 0x000ea2000c1e1900 */
[----:B------:R-:W-:Y:S01]  /*23d0*/  ISETP.NE.AND P0, PT, R17, 0x1, PT ;  /* 0x000000011100780c */ /* 0x000fe20003f05270 */
[----:B--2---:R-:W-:-:S12]  /*23e0*/  FFMA R8, R9, R0, R8 ;  /* 0x0000000009087223 */ /* 0x004fd80000000008 */
[----:B------:R-:W-:Y:S05]  /*23f0*/  @!P0 BRA `(.L_x_67) ;  /* 0x00000000003c8947 */ /* 0x000fea0003800000 */
[----:B------:R-:W-:Y:S02]  /*2400*/  ISETP.NE.AND P0, PT, R17, 0x2, PT ;  /* 0x000000021100780c */ /* 0x000fe40003f05270 */
[C---:B------:R-:W-:Y:S02]  /*2410*/  R2UR UR4, R30.reuse ;  /* 0x000000001e0472ca */ /* 0x040fe400000e0000 */
[C---:B------:R-:W-:Y:S02]  /*2420*/  R2UR UR5, R31.reuse ;  /* 0x000000001f0572ca */ /* 0x040fe400000e0000 */
[----:B------:R-:W-:Y:S02]  /*2430*/  R2UR UR6, R30 ;  /* 0x000000001e0672ca */ /* 0x000fe400000e0000 */
[----:B------:R-:W-:-:S05]  /*2440*/  R2UR UR7, R31 ;  /* 0x000000001f0772ca */ /* 0x000fca00000e0000 */
[C---:B------:R-:W-:Y:S02]  /*2450*/  @P0 R2UR UR8, R30.reuse ;  /* 0x000000001e0802ca */ /* 0x040fe400000e0000 */
[C---:B------:R-:W-:Y:S02]  /*2460*/  @P0 R2UR UR9, R31.reuse ;  /* 0x000000001f0902ca */ /* 0x040fe400000e0000 */
[----:B------:R-:W-:Y:S01]  /*2470*/  @P0 R2UR UR10, R30 ;  /* 0x000000001e0a02ca */ /* 0x000fe200000e0000 */
[----:B------:R-:W2:Y:S01]  /*2480*/  LDG.E R9, desc[UR4][R4.64+0x4] ;  /* 0x0000040404097981 */ /* 0x000ea2000c1e1900 */
[----:B------:R-:W-:-:S03]  /*2490*/  @P0 R2UR UR11, R31 ;  /* 0x000000001f0b02ca */ /* 0x000fc600000e0000 */
[----:B------:R-:W2:Y:S06]  /*24a0*/  LDG.E R0, desc[UR6][R6.64+0x8] ;  /* 0x0000080606007981 */ /* 0x000eac000c1e1900 */
[----:B------:R-:W3:Y:S04]  /*24b0*/  @P0 LDG.E R11, desc[UR8][R4.64+0x8] ;  /* 0x00000808040b0981 */ /* 0x000ee8000c1e1900 */
[----:B------:R-:W3:Y:S01]  /*24c0*/  @P0 LDG.E R10, desc[UR10][R6.64+0xc] ;  /* 0x00000c0a060a0981 */ /* 0x000ee2000c1e1900 */
[----:B--2---:R-:W-:-:S04]  /*24d0*/  FFMA R8, R9, R0, R8 ;  /* 0x0000000009087223 */ /* 0x004fc80000000008 */
[----:B---3--:R-:W-:-:S07]  /*24e0*/  @P0 FFMA R8, R11, R10, R8 ;  /* 0x0000000a0b080223 */ /* 0x008fce0000000008 */
.L_x_67:
[----:B------:R-:W2:Y:S01]  /*24f0*/  LDC.64 R4, c[0x0][0x3a8] ;  /* 0x0000ea00ff047b82 */ /* 0x000ea20000000a00 */
[----:B-1----:R-:W-:Y:S02]  /*2500*/  R2UR UR4, R30 ;  /* 0x000000001e0472ca */ /* 0x002fe400000e0000 */
[----:B------:R-:W-:-:S05]  /*2510*/  R2UR UR5, R31 ;  /* 0x000000001f0572ca */ /* 0x000fca00000e0000 */
[----:B------:R-:W1:Y:S01]  /*2520*/  LDC.64 R12, c[0x0][0x3a0] ;  /* 0x0000e800ff0c7b82 */ /* 0x000e620000000a00 */
[----:B--2---:R-:W-:-:S07]  /*2530*/  IMAD.WIDE.U32 R4, R3, 0x4, R4 ;  /* 0x0000000403047825 */ /* 0x004fce00078e0004 */
[----:B------:R2:W3:Y:S01]  /*2540*/  LDG.E R3, desc[UR4][R4.64] ;  /* 0x0000000404037981 */ /* 0x0004e2000c1e1900 */
[----:B------:R-:W4:Y:S01]  /*2550*/  LDCU UR4, c[0x0][0x3c8] ;  /* 0x00007900ff0477ac */ /* 0x000f220008000800 */
[----:B------:R-:W-:Y:S01]  /*2560*/  R2UR UR6, R30 ;  /* 0x000000001e0672ca */ /* 0x000fe200000e0000 */
[----:B------:R-:W-:Y:S01]  /*2570*/  IMAD.MOV.U32 R6, RZ, RZ, R19 ;  /* 0x000000ffff067224 */ /* 0x000fe200078e0013 */
[----:B------:R-:W-:Y:S01]  /*2580*/  R2UR UR7, R31 ;  /* 0x000000001f0772ca */ /* 0x000fe200000e0000 */
[----:B----4-:R-:W-:Y:S01]  /*2590*/  IMAD R7, R22, UR4, R16 ;  /* 0x0000000416077c24 */ /* 0x010fe2000f8e0210 */
[----:B------:R-:W2:Y:S03]  /*25a0*/  LDCU.64 UR4, c[0x4][0x10] ;  /* 0x01000200ff0477ac */ /* 0x000ea60008000a00 */
[----:B-1----:R-:W-:Y:S01]  /*25b0*/  IMAD.WIDE R12, R7, 0x4, R12 ;  /* 0x00000004070c7825 */ /* 0x002fe200078e020c */
[----:B------:R-:W-:-:S02]  /*25c0*/  MOV R7, R18 ;  /* 0x0000001200077202 */ /* 0x000fc40000000f00 */
[----:B--2---:R-:W-:Y:S01]  /*25d0*/  MOV R4, UR4 ;  /* 0x0000000400047c02 */ /* 0x004fe20008000f00 */
[----:B------:R-:W-:Y:S02]  /*25e0*/  IMAD.U32 R5, RZ, RZ, UR5 ;  /* 0x00000005ff057e24 */ /* 0x000fe4000f8e00ff */
[----:B---3--:R-:W-:Y:S01]  /*25f0*/  FADD R3, R3, R8 ;  /* 0x0000000803037221 */ /* 0x008fe20000000000 */
[----:B------:R-:W-:-:S03]  /*2600*/  MOV R8, 0x0 ;  /* 0x0000000000087802 */ /* 0x000fc60000000f00 */
[----:B------:R-:W1:Y:S01]  /*2610*/  F2F.F64.F32 R10, R3 ;  /* 0x00000003000a7310 */ /* 0x000e620000201800 */
[----:B------:R2:W-:Y:S02]  /*2620*/  STS [R2], R3 ;  /* 0x0000000302007388 */ /* 0x0005e40000000800 */
[----:B------:R-:W3:Y:S02]  /*2630*/  LDC.64 R8, c[0x4][R8] ;  /* 0x0100000008087b82 */ /* 0x000ee40000000a00 */
[----:B------:R2:W-:Y:S04]  /*2640*/  STG.E desc[UR6][R12.64], R3 ;  /* 0x000000030c007986 */ /* 0x0005e8000c101906 */
[----:B-1----:R2:W-:Y:S02]  /*2650*/  STL.64 [R1], R10 ;  /* 0x0000000a01007387 */ /* 0x0025e40000100a00 */
[----:B------:R-:W-:-:S07]  /*2660*/  LEPC R20, `(.L_x_70) ;  /* 0x000000001014794e */ /* 0x000fce0000000000 */
[----:B0-23--:R-:W-:Y:S05]  /*2670*/  CALL.ABS.NOINC R8 ;  /* 0x0000000008007343 */ /* 0x00dfea0003c00000 */
.L_x_70:
[----:B------:R-:W0:Y:S01]  /*2680*/  LDCU UR4, c[0x0][0x3c8] ;  /* 0x00007900ff0477ac */ /* 0x000e220008000800 */
[----:B------:R2:W-:Y:S01]  /*2690*/  STS [R2], RZ ;  /* 0x000000ff02007388 */ /* 0x0005e20000000800 */
[----:B------:R-:W-:-:S05]  /*26a0*/  VIADD R16, R16, 0x1 ;  /* 0x0000000110107836 */ /* 0x000fca0000000000 */
[----:B0-----:R-:W-:-:S13]  /*26b0*/  ISETP.NE.AND P0, PT, R16, UR4, PT ;  /* 0x0000000410007c0c */ /* 0x001fda000bf05270 */
[----:B--2---:R-:W-:Y:S05]  /*26c0*/  @P0 BRA `(.L_x_71) ;  /* 0xfffffff000200947 */ /* 0x004fea000383ffff */
[----:B------:R-:W-:Y:S05]  /*26d0*/  BSYNC.RECONVERGENT B6 ;  /* 0x0000000000067941 */ /* 0x000fea0003800200 */
.L_x_63:
[----:B------:R-:W-:Y:S05]  /*26e0*/  BRA `(.L_x_72) ;  /* 0x0000001400e87947 */ /* 0x000fea0003800000 */
.L_x_62:
[C---:B------:R-:W-:Y:S01]  /*26f0*/  ISETP.GE.U32.AND P0, PT, R5.reuse, 0x8, PT ;  /* 0x000000080500780c */ /* 0x040fe20003f06070 */
[----:B------:R-:W-:Y:S01]  /*2700*/  IMAD.MOV.U32 R25, RZ, RZ, RZ ;  /* 0x000000ffff197224 */ /* 0x000fe200078e00ff */
[----:B------:R-:W-:-:S11]  /*2710*/  LOP3.LUT R26, R5, 0x7, RZ, 0xc0, !PT ;  /* 0x00000007051a7812 */ /* 0x000fd600078ec0ff */
[----:B------:R-:W-:Y:S05]  /*2720*/  @!P0 BRA `(.L_x_73) ;  /* 0x0000000800f88947 */ /* 0x000fea0003800000 */
[----:B0-----:R-:W-:Y:S01]  /*2730*/  HFMA2 R2, -RZ, RZ, 0, 0 ;  /* 0x00000000ff027431 */ /* 0x001fe200000001ff */
[----:B------:R-:W-:Y:S01]  /*2740*/  BSSY.RECONVERGENT B6, `(.L_x_73) ;  /* 0x00000bc000067945 */ /* 0x000fe20003800200 */
[----:B------:R-:W-:-:S07]  /*2750*/  LOP3.LUT R25, R5, 0x7ffffff8, RZ, 0xc0, !PT ;  /* 0x7ffffff805197812 */ /* 0x000fce00078ec0ff */
.L_x_82:
[----:B------:R-:W0:Y:S01]  /*2760*/  LDC.64 R16, c[0x0][0x3a8] ;  /* 0x0000ea00ff107b82 */ /* 0x000e220000000a00 */
[----:B------:R-:W2:Y:S01]  /*2770*/  LDCU UR4, c[0x0][0x3c4] ;  /* 0x00007880ff0477ac */ /* 0x000ea20008000800 */
[----:B-1----:R-:W-:Y:S02]  /*2780*/  R2UR UR6, R30 ;  /* 0x000000001e0672ca */ /* 0x002fe400000e0000 */
[----:B------:R-:W-:-:S04]  /*2790*/  R2UR UR7, R31 ;  /* 0x000000001f0772ca */ /* 0x000fc800000e0000 */
[----:B------:R-:W1:Y:S08]  /*27a0*/  S2UR UR5, SR_CgaCtaId ;  /* 0x00000000000579c3 */ /* 0x000e700000008800 */
[----:B------:R-:W3:Y:S01]  /*27b0*/  LDC R7, c[0x0][0x3d0] ;  /* 0x0000f400ff077b82 */ /* 0x000ee20000000800 */
[----:B--2---:R-:W-:-:S04]  /*27c0*/  IMAD R3, R2, UR4, RZ ;  /* 0x0000000402037c24 */ /* 0x004fc8000f8e02ff */
[----:B0-----:R-:W-:-:S03]  /*27d0*/  IMAD.WIDE R16, R3, 0x4, R16 ;  /* 0x0000000403107825 */ /* 0x001fc600078e0210 */
[----:B------:R-:W0:Y:S02]  /*27e0*/  LDC.64 R28, c[0x0][0x3a0] ;  /* 0x0000e800ff1c7b82 */ /* 0x000e240000000a00 */
[----:B------:R-:W2:Y:S01]  /*27f0*/  LDG.E R3, desc[UR6][R16.64] ;  /* 0x0000000610037981 */ /* 0x000ea2000c1e1900 */
[----:B------:R-:W5:Y:S01]  /*2800*/  LDCU UR6, c[0x0][0x3c8] ;  /* 0x00007900ff0677ac */ /* 0x000f620008000800 */
[----:B------:R-:W-:Y:S01]  /*2810*/  R2UR UR8, R30 ;  /* 0x000000001e0872ca */ /* 0x000fe200000e0000 */
[----:B------:R-:W-:Y:S01]  /*2820*/  IMAD.MOV.U32 R6, RZ, RZ, R19 ;  /* 0x000000ffff067224 */ /* 0x000fe200078e0013 */
[----:B------:R-:W-:Y:S01]  /*2830*/  R2UR UR9, R31 ;  /* 0x000000001f0972ca */ /* 0x000fe200000e0000 */
[----:B------:R-:W-:Y:S01]  /*2840*/  UMOV UR4, 0x400 ;  /* 0x0000040000047882 */ /* 0x000fe20000000000 */
[----:B------:R-:W-:Y:S01]  /*2850*/  MOV R8, 0x0 ;  /* 0x0000000000087802 */ /* 0x000fe20000000f00 */
[----:B-1----:R-:W-:-:S05]  /*2860*/  ULEA UR4, UR5, UR4, 0x18 ;  /* 0x0000000405047291 */ /* 0x002fca000f8ec0ff */
[----:B------:R-:W1:Y:S01]  /*2870*/  LDC.64 R8, c[0x4][R8] ;  /* 0x0100000008087b82 */ /* 0x000e620000000a00 */
[----:B----4-:R-:W-:-:S05]  /*2880*/  LEA R0, R22, UR4, 0x2 ;  /* 0x0000000416007c11 */ /* 0x010fca000f8e10ff */
[----:B---3--:R-:W-:Y:S01]  /*2890*/  IMAD R0, R7, 0x4, R0 ;  /* 0x0000000407007824 */ /* 0x008fe200078e0200 */
[----:B------:R-:W3:Y:S01]  /*28a0*/  LDCU.64 UR4, c[0x4][0x10] ;  /* 0x01000200ff0477ac */ /* 0x000ee20008000a00 */
[----:B-----5:R-:W-:Y:S01]  /*28b0*/  IMAD R5, R22, UR6, R2 ;  /* 0x0000000616057c24 */ /* 0x020fe2000f8e0202 */
[----:B------:R-:W-:Y:S01]  /*28c0*/  MOV R7, R18 ;  /* 0x0000001200077202 */ /* 0x000fe20000000f00 */
[----:B------:R-:W-:Y:S02]  /*28d0*/  VIADD R2, R2, 0x8 ;  /* 0x0000000802027836 */ /* 0x000fe40000000000 */
[----:B0-----:R-:W-:-:S03]  /*28e0*/  IMAD.WIDE R28, R5, 0x4, R28 ;  /* 0x00000004051c7825 */ /* 0x001fc600078e021c */
[----:B------:R-:W-:-:S04]  /*28f0*/  ISETP.NE.AND P0, PT, R2, R25, PT ;  /* 0x000000190200720c */ /* 0x000fc80003f05270 */
[----:B------:R-:W-:Y:S02]  /*2900*/  P2R R27, PR, RZ, 0x1 ;  /* 0x00000001ff1b7803 */ /* 0x000fe40000000000 */
[----:B---3--:R-:W-:Y:S01]  /*2910*/  MOV R4, UR4 ;  /* 0x0000000400047c02 */ /* 0x008fe20008000f00 */
[----:B------:R-:W-:Y:S02]  /*2920*/  IMAD.U32 R5, RZ, RZ, UR5 ;  /* 0x00000005ff057e24 */ /* 0x000fe4000f8e00ff */
[----:B--2---:R-:W-:-:S04]  /*2930*/  FADD R3, RZ, R3 ;  /* 0x00000003ff037221 */ /* 0x004fc80000000000 */
[----:B------:R-:W0:Y:S01]  /*2940*/  F2F.F64.F32 R10, R3 ;  /* 0x00000003000a7310 */ /* 0x000e220000201800 */
[----:B------:R2:W-:Y:S04]  /*2950*/  STS [R0], R3 ;  /* 0x0000000300007388 */ /* 0x0005e80000000800 */
[----:B------:R2:W-:Y:S04]  /*2960*/  STG.E desc[UR8][R28.64], R3 ;  /* 0x000000031c007986 */ /* 0x0005e8000c101908 */
[----:B01----:R2:W-:Y:S02]  /*2970*/  STL.64 [R1], R10 ;  /* 0x0000000a01007387 */ /* 0x0035e40000100a00 */
[----:B------:R-:W-:-:S07]  /*2980*/  LEPC R20, `(.L_x_74) ;  /* 0x000000001014794e */ /* 0x000fce0000000000 */
[----:B--2---:R-:W-:Y:S05]  /*2990*/  CALL.ABS.NOINC R8 ;  /* 0x0000000008007343 */ /* 0x004fea0003c00000 */
.L_x_74:
[----:B------:R-:W0:Y:S01]  /*29a0*/  LDC R3, c[0x0][0x3c4] ;  /* 0x0000f100ff037b82 */ /* 0x000e220000000800 */
[----:B------:R-:W-:Y:S02]  /*29b0*/  R2UR UR4, R30 ;  /* 0x000000001e0472ca */ /* 0x000fe400000e0000 */
[----:B------:R-:W-:-:S05]  /*29c0*/  R2UR UR5, R31 ;  /* 0x000000001f0572ca */ /* 0x000fca00000e0000 */
[----:B------:R-:W1:Y:S01]  /*29d0*/  LDC R4, c[0x0][0x3d0] ;  /* 0x0000f400ff047b82 */ /* 0x000e620000000800 */
[----:B0-----:R-:W-:-:S07]  /*29e0*/  IMAD.WIDE R16, R3, 0x4, R16 ;  /* 0x0000000403107825 */ /* 0x001fce00078e0210 */
[----:B------:R-:W2:Y:S01]  /*29f0*/  LDG.E R0, desc[UR4][R16.64] ;  /* 0x0000000410007981 */ /* 0x000ea2000c1e1900 */
[----:B------:R-:W0:Y:S01]  /*2a00*/  S2UR UR5, SR_CgaCtaId ;  /* 0x00000000000579c3 */ /* 0x000e220000008800 */
[----:B------:R-:W-:Y:S01]  /*2a10*/  UMOV UR4, 0x400 ;  /* 0x0000040000047882 */ /* 0x000fe20000000000 */
[----:B------:R-:W-:Y:S01]  /*2a20*/  R2UR UR6, R30 ;  /* 0x000000001e0672ca */ /* 0x000fe200000e0000 */
[----:B------:R-:W-:Y:S01]  /*2a30*/  IMAD.MOV.U32 R6, RZ, RZ, R19 ;  /* 0x000000ffff067224 */ /* 0x000fe200078e0013 */
[----:B------:R-:W-:Y:S01]  /*2a40*/  R2UR UR7, R31 ;  /* 0x000000001f0772ca */ /* 0x000fe200000e0000 */
[----:B------:R-:W-:Y:S01]  /*2a50*/  IMAD.MOV.U32 R7, RZ, RZ, R18 ;  /* 0x000000ffff077224 */ /* 0x000fe200078e0012 */
[----:B------:R-:W-:-:S04]  /*2a60*/  MOV R24, 0x0 ;  /* 0x0000000000187802 */ /* 0x000fc80000000f00 */
[----:B------:R3:W4:Y:S01]  /*2a70*/  LDC.64 R8, c[0x4][R24] ;  /* 0x0100000018087b82 */ /* 0x0007220000000a00 */
[----:B0-----:R-:W-:-:S06]  /*2a80*/  ULEA UR4, UR5, UR4, 0x18 ;  /* 0x0000000405047291 */ /* 0x001fcc000f8ec0ff */
[----:B------:R-:W-:-:S05]  /*2a90*/  LEA R23, R22, UR4, 0x2 ;  /* 0x0000000416177c11 */ /* 0x000fca000f8e10ff */
[----:B-1----:R-:W-:Y:S01]  /*2aa0*/  IMAD R23, R4, 0x4, R23 ;  /* 0x0000000404177824 */ /* 0x002fe200078e0217 */
[----:B------:R-:W0:Y:S02]  /*2ab0*/  LDCU.64 UR4, c[0x4][0x10] ;  /* 0x01000200ff0477ac */ /* 0x000e240008000a00 */
[----:B0-----:R-:W-:Y:S01]  /*2ac0*/  IMAD.U32 R4, RZ, RZ, UR4 ;  /* 0x00000004ff047e24 */ /* 0x001fe2000f8e00ff */
[----:B------:R-:W-:Y:S01]  /*2ad0*/  MOV R5, UR5 ;  /* 0x0000000500057c02 */ /* 0x000fe20008000f00 */
[----:B--2---:R-:W-:-:S04]  /*2ae0*/  FADD R0, RZ, R0 ;  /* 0x00000000ff007221 */ /* 0x004fc80000000000 */
[----:B------:R-:W0:Y:S01]  /*2af0*/  F2F.F64.F32 R10, R0 ;  /* 0x00000000000a7310 */ /* 0x000e220000201800 */
[----:B------:R3:W-:Y:S04]  /*2b00*/  STG.E desc[UR6][R28.64+0x4], R0 ;  /* 0x000004001c007986 */ /* 0x0007e8000c101906 */
[----:B------:R3:W-:Y:S04]  /*2b10*/  STS [R23], R0 ;  /* 0x0000000017007388 */ /* 0x0007e80000000800 */
[----:B0---4-:R3:W-:Y:S02]  /*2b20*/  STL.64 [R1], R10 ;  /* 0x0000000a01007387 */ /* 0x0117e40000100a00 */
[----:B------:R-:W-:-:S07]  /*2b30*/  LEPC R20, `(.L_x_75) ;  /* 0x000000001014794e */ /* 0x000fce0000000000 */
[----:B---3--:R-:W-:Y:S05]  /*2b40*/  CALL.ABS.NOINC R8 ;  /* 0x0000000008007343 */ /* 0x008fea0003c00000 */
.L_x_75:
[----:B------:R-:W0:Y:S01]  /*2b50*/  LDC R3, c[0x0][0x3c4] ;  /* 0x0000f100ff037b82 */ /* 0x000e220000000800 */
[----:B------:R-:W-:Y:S02]  /*2b60*/  R2UR UR4, R30 ;  /* 0x000000001e0472ca */ /* 0x000fe400000e0000 */
[----:B------:R-:W-:Y:S01]  /*2b70*/  R2UR UR5, R31 ;  /* 0x000000001f0572ca */ /* 0x000fe200000e0000 */
[----:B0-----:R-:W-:-:S12]  /*2b80*/  IMAD.WIDE R16, R3, 0x4, R16 ;  /* 0x0000000403107825 */ /* 0x001fd800078e0210 */
[----:B------:R-:W2:Y:S01]  /*2b90*/  LDG.E R0, desc[UR4][R16.64] ;  /* 0x0000000410007981 */ /* 0x000ea2000c1e1900 */
[----:B------:R-:W-:Y:S01]  /*2ba0*/  R2UR UR6, R30 ;  /* 0x000000001e0672ca */ /* 0x000fe200000e0000 */
[----:B------:R0:W1:Y:S01]  /*2bb0*/  LDC.64 R8, c[0x4][R24] ;  /* 0x0100000018087b82 */ /* 0x0000620000000a00 */
[----:B------:R-:W-:Y:S01]  /*2bc0*/  R2UR UR7, R31 ;  /* 0x000000001f0772ca */ /* 0x000fe200000e0000 */
[----:B------:R-:W3:Y:S01]  /*2bd0*/  LDCU.64 UR4, c[0x4][0x10] ;  /* 0x01000200ff0477ac */ /* 0x000ee20008000a00 */
[----:B------:R-:W-:Y:S01]  /*2be0*/  IMAD.MOV.U32 R6, RZ, RZ, R19 ;  /* 0x000000ffff067224 */ /* 0x000fe200078e0013 */
[----:B------:R-:W-:Y:S02]  /*2bf0*/  MOV R7, R18 ;  /* 0x0000001200077202 */ /* 0x000fe40000000f00 */
[----:B---3--:R-:W-:Y:S01]  /*2c00*/  MOV R4, UR4 ;  /* 0x0000000400047c02 */ /* 0x008fe20008000f00 */
[----:B------:R-:W-:Y:S02]  /*2c10*/  IMAD.U32 R5, RZ, RZ, UR5 ;  /* 0x00000005ff057e24 */ /* 0x000fe4000f8e00ff */
[----:B--2---:R-:W-:-:S04]  /*2c20*/  FADD R0, RZ, R0 ;  /* 0x00000000ff007221 */ /* 0x004fc80000000000 */
[----:B------:R-:W2:Y:S01]  /*2c30*/  F2F.F64.F32 R10, R0 ;  /* 0x00000000000a7310 */ /* 0x000ea20000201800 */
[----:B------:R0:W-:Y:S04]  /*2c40*/  STS [R23], R0 ;  /* 0x0000000017007388 */ /* 0x0001e80000000800 */
[----:B------:R0:W-:Y:S04]  /*2c50*/  STG.E desc[UR6][R28.64+0x8], R0 ;  /* 0x000008001c007986 */ /* 0x0001e8000c101906 */
[----:B-12---:R0:W-:Y:S02]  /*2c60*/  STL.64 [R1], R10 ;  /* 0x0000000a01007387 */ /* 0x0061e40000100a00 */
[----:B------:R-:W-:-:S07]  /*2c70*/  LEPC R20, `(.L_x_76) ;  /* 0x000000001014794e */ /* 0x000fce0000000000 */
[----:B0-----:R-:W-:Y:S05]  /*2c80*/  CALL.ABS.NOINC R8 ;  /* 0x0000000008007343 */ /* 0x001fea0003c00000 */
.L_x_76:
        /* <DEDUP_REMOVED lines=9> */
[----:B------:R-:W-:Y:S01]  /*2d20*/  MOV R6, R19 ;  /* 0x0000001300067202 */ /* 0x000fe20000000f00 */
[----:B------:R-:W-:Y:S02]  /*2d30*/  IMAD.MOV.U32 R7, RZ, RZ, R18 ;  /* 0x000000ffff077224 */ /* 0x000fe400078e0012 */
[----:B---3--:R-:W-:Y:S02]  /*2d40*/  IMAD.U32 R4, RZ, RZ, UR4 ;  /* 0x00000004ff047e24 */ /* 0x008fe4000f8e00ff */
[----:B------:R-:W-:-:S02]  /*2d50*/  IMAD.U32 R5, RZ, RZ, UR5 ;  /* 0x00000005ff057e24 */ /* 0x000fc4000f8e00ff */
[----:B--2---:R-:W-:-:S04]  /*2d60*/  FADD R0, RZ, R0 ;  /* 0x00000000ff007221 */ /* 0x004fc80000000000 */
[----:B------:R-:W2:Y:S01]  /*2d70*/  F2F.F64.F32 R10, R0 ;  /* 0x00000000000a7310 */ /* 0x000ea20000201800 */
[----:B------:R0:W-:Y:S04]  /*2d80*/  STS [R23], R0 ;  /* 0x0000000017007388 */ /* 0x0001e80000000800 */
[----:B------:R0:W-:Y:S04]  /*2d90*/  STG.E desc[UR6][R28.64+0xc], R0 ;  /* 0x00000c001c007986 */ /* 0x0001e8000c101906 */
[----:B-12---:R0:W-:Y:S02]  /*2da0*/  STL.64 [R1], R10 ;  /* 0x0000000a01007387 */ /* 0x0061e40000100a00 */
[----:B------:R-:W-:-:S07]  /*2db0*/  LEPC R20, `(.L_x_77) ;  /* 0x000000001014794e */ /* 0x000fce0000000000 */
[----:B0-----:R-:W-:Y:S05]  /*2dc0*/  CALL.ABS.NOINC R8 ;  /* 0x0000000008007343 */ /* 0x001fea0003c00000 */
.L_x_77:
        /* <DEDUP_REMOVED lines=9> */
[----:B------:R-:W-:Y:S02]  /*2e60*/  IMAD.MOV.U32 R6, RZ, RZ, R19 ;  /* 0x000000ffff067224 */ /* 0x000fe400078e0013 */
[----:B------:R-:W-:Y:S02]  /*2e70*/  IMAD.MOV.U32 R7, RZ, RZ, R18 ;  /* 0x000000ffff077224 */ /* 0x000fe400078e0012 */
[----:B---3--:R-:W-:Y:S01]  /*2e80*/  IMAD.U32 R4, RZ, RZ, UR4 ;  /* 0x00000004ff047e24 */ /* 0x008fe2000f8e00ff */
[----:B------:R-:W-:Y:S01]  /*2e90*/  MOV R5, UR5 ;  /* 0x0000000500057c02 */ /* 0x000fe20008000f00 */
[----:B--2---:R-:W-:-:S04]  /*2ea0*/  FADD R0, RZ, R0 ;  /* 0x00000000ff007221 */ /* 0x004fc80000000000 */
[----:B------:R-:W2:Y:S01]  /*2eb0*/  F2F.F64.F32 R10, R0 ;  /* 0x00000000000a7310 */ /* 0x000ea20000201800 */
[----:B------:R0:W-:Y:S04]  /*2ec0*/  STS [R23], R0 ;  /* 0x0000000017007388 */ /* 0x0001e80000000800 */
[----:B------:R0:W-:Y:S04]  /*2ed0*/  STG.E desc[UR6][R28.64+0x10], R0 ;  /* 0x000010001c007986 */ /* 0x0001e8000c101906 */
[----:B-12---:R0:W-:Y:S02]  /*2ee0*/  STL.64 [R1], R10 ;  /* 0x0000000a01007387 */ /* 0x0061e40000100a00 */
[----:B------:R-:W-:-:S07]  /*2ef0*/  LEPC R20, `(.L_x_78) ;  /* 0x000000001014794e */ /* 0x000fce0000000000 */
[----:B0-----:R-:W-:Y:S05]  /*2f00*/  CALL.ABS.NOINC R8 ;  /* 0x0000000008007343 */ /* 0x001fea0003c00000 */
.L_x_78:
        /* <DEDUP_REMOVED lines=20> */
.L_x_79:
        /* <DEDUP_REMOVED lines=20> */
.L_x_80:
        /* <DEDUP_REMOVED lines=15> */
[----:B------:R0:W-:Y:S04]  /*3280*/  STG.E desc[UR6][R28.64+0x1c], R0 ;  /* 0x00001c001c007986 */ /* 0x0001e8000c101906 */
[----:B------:R0:W-:Y:S04]  /*3290*/  STS [R23], R0 ;  /* 0x0000000017007388 */ /* 0x0001e80000000800 */
[----:B-12---:R0:W-:Y:S02]  /*32a0*/  STL.64 [R1], R10 ;  /* 0x0000000a01007387 */ /* 0x0061e40000100a00 */
[----:B------:R-:W-:-:S07]  /*32b0*/  LEPC R20, `(.L_x_81) ;  /* 0x000000001014794e */ /* 0x000fce0000000000 */
[----:B0-----:R-:W-:Y:S05]  /*32c0*/  CALL.ABS.NOINC R8 ;  /* 0x0000000008007343 */ /* 0x001fea0003c00000 */
.L_x_81:
[----:B------:R0:W-:Y:S01]  /*32d0*/  STS [R23], RZ ;  /* 0x000000ff17007388 */ /* 0x0001e20000000800 */
[----:B------:R-:W-:-:S13]  /*32e0*/  ISETP.NE.AND P6, PT, R27, RZ, PT ;  /* 0x000000ff1b00720c */ /* 0x000fda0003fc5270 */
[----:B0-----:R-:W-:Y:S05]  /*32f0*/  @P6 BRA `(.L_x_82) ;  /* 0xfffffff400186947 */ /* 0x001fea000383ffff */
[----:B------:R-:W-:Y:S05]  /*3300*/  BSYNC.RECONVERGENT B6 ;  /* 0x0000000000067941 */ /* 0x000fea0003800200 */
.L_x_73:
[----:B------:R-:W-:-:S13]  /*3310*/  ISETP.NE.AND P0, PT, R26, RZ, PT ;  /* 0x000000ff1a00720c */ /* 0x000fda0003f05270 */
[----:B------:R-:W-:Y:S05]  /*3320*/  @!P0 BRA `(.L_x_72) ;  /* 0x0000000800d88947 */ /* 0x000fea0003800000 */
[----:B------:R-:W2:Y:S01]  /*3330*/  LDC R5, c[0x0][0x3c8] ;  /* 0x0000f200ff057b82 */ /* 0x000ea20000000800 */
[----:B------:R-:W-:Y:S02]  /*3340*/  ISETP.GE.U32.AND P0, PT, R26, 0x4, PT ;  /* 0x000000041a00780c */ /* 0x000fe40003f06070 */
[----:B--2---:R-:W-:-:S11]  /*3350*/  LOP3.LUT R24, R5, 0x3, RZ, 0xc0, !PT ;  /* 0x0000000305187812 */ /* 0x004fd600078ec0ff */
[----:B------:R-:W-:Y:S05]  /*3360*/  @!P0 BRA `(.L_x_83) ;  /* 0x0000000400708947 */ /* 0x000fea0003800000 */
[----:B------:R-:W2:Y:S01]  /*3370*/  LDC.64 R16, c[0x0][0x3a8] ;  /* 0x0000ea00ff107b82 */ /* 0x000ea20000000a00 */
[----:B------:R-:W3:Y:S01]  /*3380*/  LDCU UR4, c[0x0][0x3c4] ;  /* 0x00007880ff0477ac */ /* 0x000ee20008000800 */
[----:B-1----:R-:W-:Y:S02]  /*3390*/  R2UR UR6, R30 ;  /* 0x000000001e0672ca */ /* 0x002fe400000e0000 */
[----:B------:R-:W-:-:S04]  /*33a0*/  R2UR UR7, R31 ;  /* 0x000000001f0772ca */ /* 0x000fc800000e0000 */
[----:B------:R-:W1:Y:S08]  /*33b0*/  S2UR UR5, SR_CgaCtaId ;  /* 0x00000000000579c3 */ /* 0x000e700000008800 */
[----:B------:R-:W5:Y:S01]  /*33c0*/  LDC R7, c[0x0][0x3d0] ;  /* 0x0000f400ff077b82 */ /* 0x000f620000000800 */
[----:B---3--:R-:W-:-:S04]  /*33d0*/  IMAD R3, R25, UR4, RZ ;  /* 0x0000000419037c24 */ /* 0x008fc8000f8e02ff */
[----:B--2---:R-:W-:-:S03]  /*33e0*/  IMAD.WIDE R16, R3, 0x4, R16 ;  /* 0x0000000403107825 */ /* 0x004fc600078e0210 */
[----:B------:R-:W2:Y:S02]  /*33f0*/  LDC.64 R26, c[0x0][0x3a0] ;  /* 0x0000e800ff1a7b82 */ /* 0x000ea40000000a00 */
[----:B------:R-:W3:Y:S01]  /*3400*/  LDG.E R3, desc[UR6][R16.64] ;  /* 0x0000000610037981 */ /* 0x000ee2000c1e1900 */
[----:B------:R-:W-:Y:S01]  /*3410*/  UMOV UR4, 0x400 ;  /* 0x0000040000047882 */ /* 0x000fe20000000000 */
[C---:B------:R-:W-:Y:S01]  /*3420*/  IMAD R5, R22.reuse, R5, R25 ;  /* 0x0000000516057224 */ /* 0x040fe200078e0219 */
[----:B-1----:R-:W-:Y:S01]  /*3430*/  ULEA UR4, UR5, UR4, 0x18 ;  /* 0x0000000405047291 */ /* 0x002fe2000f8ec0ff */
[----:B------:R-:W-:Y:S02]  /*3440*/  MOV R23, 0x0 ;  /* 0x0000000000177802 */ /* 0x000fe40000000f00 */
[----:B------:R-:W-:Y:S02]  /*3450*/  MOV R6, R19 ;  /* 0x0000001300067202 */ /* 0x000fe40000000f00 */
[----:B------:R1:W1:Y:S01]  /*3460*/  LDC.64 R8, c[0x4][R23] ;  /* 0x0100000017087b82 */ /* 0x0002620000000a00 */
[----:B0-----:R-:W-:-:S04]  /*3470*/  LEA R2, R22, UR4, 0x2 ;  /* 0x0000000416027c11 */ /* 0x001fc8000f8e10ff */
[----:B-----5:R-:W-:Y:S01]  /*3480*/  LEA R2, R7, R2, 0x2 ;  /* 0x0000000207027211 */ /* 0x020fe200078e10ff */
[----:B------:R-:W0:Y:S01]  /*3490*/  LDCU.64 UR4, c[0x4][0x10] ;  /* 0x01000200ff0477ac */ /* 0x000e220008000a00 */
[----:B------:R-:W-:Y:S02]  /*34a0*/  IMAD.MOV.U32 R7, RZ, RZ, R18 ;  /* 0x000000ffff077224 */ /* 0x000fe400078e0012 */
[----:B--2---:R-:W-:-:S04]  /*34b0*/  IMAD.WIDE R26, R5, 0x4, R26 ;  /* 0x00000004051a7825 */ /* 0x004fc800078e021a */
[----:B0-----:R-:W-:Y:S02]  /*34c0*/  IMAD.U32 R4, RZ, RZ, UR4 ;  /* 0x00000004ff047e24 */ /* 0x001fe4000f8e00ff */
[----:B------:R-:W-:Y:S02]  /*34d0*/  IMAD.U32 R5, RZ, RZ, UR5 ;  /* 0x00000005ff057e24 */ /* 0x000fe4000f8e00ff */
[----:B---3--:R-:W-:-:S04]  /*34e0*/  FADD R3, RZ, R3 ;  /* 0x00000003ff037221 */ /* 0x008fc80000000000 */
[----:B------:R-:W0:Y:S01]  /*34f0*/  F2F.F64.F32 R10, R3 ;  /* 0x00000003000a7310 */ /* 0x000e220000201800 */
[----:B------:R2:W-:Y:S04]  /*3500*/  STS [R2], R3 ;  /* 0x0000000302007388 */ /* 0x0005e80000000800 */
[----:B------:R2:W-:Y:S04]  /*3510*/  STG.E desc[UR6][R26.64], R3 ;  /* 0x000000031a007986 */ /* 0x0005e8000c101906 */
[----:B01----:R2:W-:Y:S02]  /*3520*/  STL.64 [R1], R10 ;  /* 0x0000000a01007387 */ /* 0x0035e40000100a00 */
[----:B------:R-:W-:-:S07]  /*3530*/  LEPC R20, `(.L_x_84) ;  /* 0x000000001014794e */ /* 0x000fce0000000000 */
[----:B--2-4-:R-:W-:Y:S05]  /*3540*/  CALL.ABS.NOINC R8 ;  /* 0x0000000008007343 */ /* 0x014fea0003c00000 */
.L_x_84:
        /* <DEDUP_REMOVED lines=20> */
.L_x_85:
        /* <DEDUP_REMOVED lines=20> */
.L_x_86:
        /* <DEDUP_REMOVED lines=15> */
[----:B------:R0:W-:Y:S04]  /*38c0*/  STG.E desc[UR6][R26.64+0xc], R3 ;  /* 0x00000c031a007986 */ /* 0x0001e8000c101906 */
[----:B------:R0:W-:Y:S04]  /*38d0*/  STS [R2], R3 ;  /* 0x0000000302007388 */ /* 0x0001e80000000800 */
[----:B-12---:R0:W-:Y:S02]  /*38e0*/  STL.64 [R1], R10 ;  /* 0x0000000a01007387 */ /* 0x0061e40000100a00 */
[----:B------:R-:W-:-:S07]  /*38f0*/  LEPC R20, `(.L_x_87) ;  /* 0x000000001014794e */ /* 0x000fce0000000000 */
[----:B0-----:R-:W-:Y:S05]  /*3900*/  CALL.ABS.NOINC R8 ;  /* 0x0000000008007343 */ /* 0x001fea0003c00000 */
.L_x_87:
[----:B------:R2:W-:Y:S01]  /*3910*/  STS [R2], RZ ;  /* 0x000000ff02007388 */ /* 0x0005e20000000800 */
[----:B------:R-:W-:-:S07]  /*3920*/  VIADD R25, R25, 0x4 ;  /* 0x0000000419197836 */ /* 0x000fce0000000000 */
.L_x_83:
[----:B------:R-:W-:-:S13]  /*3930*/  ISETP.NE.AND P0, PT, R24, RZ, PT ;  /* 0x000000ff1800720c */ /* 0x000fda0003f05270 */
[----:B------:R-:W-:Y:S05]  /*3940*/  @!P0 BRA `(.L_x_72) ;  /* 0x0000000400508947 */ /* 0x000fea0003800000 */
[----:B------:R-:W3:Y:S01]  /*3950*/  S2UR UR5, SR_CgaCtaId ;  /* 0x00000000000579c3 */ /* 0x000ee20000008800 */
[----:B------:R-:W-:Y:S01]  /*3960*/  ISETP.NE.AND P0, PT, R24, 0x1, PT ;  /* 0x000000011800780c */ /* 0x000fe20003f05270 */
[----:B------:R-:W-:-:S06]  /*3970*/  UMOV UR4, 0x400 ;  /* 0x0000040000047882 */ /* 0x000fcc0000000000 */
[----:B------:R-:W5:Y:S01]  /*3980*/  LDC R3, c[0x0][0x3d0] ;  /* 0x0000f400ff037b82 */ /* 0x000f620000000800 */
[----:B---3--:R-:W-:-:S06]  /*3990*/  ULEA UR4, UR5, UR4, 0x18 ;  /* 0x0000000405047291 */ /* 0x008fcc000f8ec0ff */
[----:B0-2---:R-:W-:-:S04]  /*39a0*/  LEA R2, R22, UR4, 0x2 ;  /* 0x0000000416027c11 */ /* 0x005fc8000f8e10ff */
[----:B-----5:R-:W-:Y:S01]  /*39b0*/  LEA R2, R3, R2, 0x2 ;  /* 0x0000000203027211 */ /* 0x020fe200078e10ff */
[----:B------:R-:W-:Y:S06]  /*39c0*/  @!P0 BRA `(.L_x_88) ;  /* 0x0000000000bc8947 */ /* 0x000fec0003800000 */
[----:B------:R-:W0:Y:S01]  /*39d0*/  LDC.64 R26, c[0x0][0x3a8] ;  /* 0x0000ea00ff1a7b82 */ /* 0x000e220000000a00 */
[----:B------:R-:W2:Y:S01]  /*39e0*/  LDCU UR4, c[0x0][0x3c4] ;  /* 0x00007880ff0477ac */ /* 0x000ea20008000800 */
[----:B-1----:R-:W-:Y:S02]  /*39f0*/  R2UR UR6, R30 ;  /* 0x000000001e0672ca */ /* 0x002fe400000e0000 */
[----:B------:R-:W-:-:S04]  /*3a00*/  R2UR UR7, R31 ;  /* 0x000000001f0772ca */ /* 0x000fc800000e0000 */
[----:B------:R-:W1:Y:S01]  /*3a10*/  LDC.64 R16, c[0x0][0x3a0] ;  /* 0x0000e800ff107b82 */ /* 0x000e620000000a00 */
[----:B--2---:R-:W-:Y:S01]  /*3a20*/  IMAD R3, R25, UR4, RZ ;  /* 0x0000000419037c24 */ /* 0x004fe2000f8e02ff */
[----:B------:R-:W2:Y:S03]  /*3a30*/  LDCU UR4, c[0x0][0x3c8] ;  /* 0x00007900ff0477ac */ /* 0x000ea60008000800 */
[----:B0-----:R-:W-:-:S05]  /*3a40*/  IMAD.WIDE R26, R3, 0x4, R26 ;  /* 0x00000004031a7825 */ /* 0x001fca00078e021a */
[----:B------:R-:W3:Y:S01]  /*3a50*/  LDG.E R3, desc[UR6][R26.64] ;  /* 0x000000061a037981 */ /* 0x000ee2000c1e1900 */
[----:B------:R-:W-:Y:S01]  /*3a60*/  MOV R23, 0x0 ;  /* 0x0000000000177802 */ /* 0x000fe20000000f00 */
[----:B------:R-:W-:Y:S01]  /*3a70*/  IMAD.MOV.U32 R7, RZ, RZ, R18 ;  /* 0x000000ffff077224 */ /* 0x000fe200078e0012 */
[----:B------:R-:W-:Y:S02]  /*3a80*/  MOV R6, R19 ;  /* 0x0000001300067202 */ /* 0x000fe40000000f00 */
[----:B------:R0:W0:Y:S01]  /*3a90*/  LDC.64 R8, c[0x4][R23] ;  /* 0x0100000017087b82 */ /* 0x0000220000000a00 */
[----:B--2---:R-:W-:Y:S01]  /*3aa0*/  IMAD R5, R22, UR4, R25 ;  /* 0x0000000416057c24 */ /* 0x004fe2000f8e0219 */
[----:B------:R-:W2:Y:S03]  /*3ab0*/  LDCU.64 UR4, c[0x4][0x10] ;  /* 0x01000200ff0477ac */ /* 0x000ea60008000a00 */
[----:B-1----:R-:W-:-:S04]  /*3ac0*/  IMAD.WIDE R16, R5, 0x4, R16 ;  /* 0x0000000405107825 */ /* 0x002fc800078e0210 */
[----:B--2---:R-:W-:Y:S02]  /*3ad0*/  IMAD.U32 R4, RZ, RZ, UR4 ;  /* 0x00000004ff047e24 */ /* 0x004fe4000f8e00ff */
[----:B------:R-:W-:Y:S02]  /*3ae0*/  IMAD.U32 R5, RZ, RZ, UR5 ;  /* 0x00000005ff057e24 */ /* 0x000fe4000f8e00ff */
[----:B---3--:R-:W-:-:S04]  /*3af0*/  FADD R3, RZ, R3 ;  /* 0x00000003ff037221 */ /* 0x008fc80000000000 */
[----:B------:R-:W1:Y:S01]  /*3b00*/  F2F.F64.F32 R10, R3 ;  /* 0x00000003000a7310 */ /* 0x000e620000201800 */
[----:B------:R2:W-:Y:S04]  /*3b10*/  STS [R2], R3 ;  /* 0x0000000302007388 */ /* 0x0005e80000000800 */
[----:B------:R2:W-:Y:S04]  /*3b20*/  STG.E desc[UR6][R16.64], R3 ;  /* 0x0000000310007986 */ /* 0x0005e8000c101906 */
[----:B01----:R2:W-:Y:S02]  /*3b30*/  STL.64 [R1], R10 ;  /* 0x0000000a01007387 */ /* 0x0035e40000100a00 */
[----:B------:R-:W-:-:S07]  /*3b40*/  LEPC R20, `(.L_x_89) ;  /* 0x000000001014794e */ /* 0x000fce0000000000 */
[----:B--2-4-:R-:W-:Y:S05]  /*3b50*/  CALL.ABS.NOINC R8 ;  /* 0x0000000008007343 */ /* 0x014fea0003c00000 */
.L_x_89:
        /* <DEDUP_REMOVED lines=20> */
.L_x_90:
[----:B------:R0:W-:Y:S01]  /*3ca0*/  STS [R2], RZ ;  /* 0x000000ff02007388 */ /* 0x0001e20000000800 */
[----:B------:R-:W-:-:S07]  /*3cb0*/  IADD3 R25, PT, PT, R25, 0x2, RZ ;  /* 0x0000000219197810 */ /* 0x000fce0007ffe0ff */
.L_x_88:
[----:B------:R-:W2:Y:S02]  /*3cc0*/  LDCU UR5, c[0x0][0x3c8] ;  /* 0x00007900ff0577ac */ /* 0x000ea40008000800 */
[----:B--2---:R-:W-:-:S04]  /*3cd0*/  ULOP3.LUT UR4, UR5, 0x1, URZ, 0xc0, !UPT ;  /* 0x0000000105047892 */ /* 0x004fc8000f8ec0ff */
[----:B------:R-:W-:-:S09]  /*3ce0*/  UISETP.NE.U32.AND UP0, UPT, UR4, 0x1, UPT ;  /* 0x000000010400788c */ /* 0x000fd2000bf05070 */
[----:B------:R-:W-:Y:S05]  /*3cf0*/  BRA.U UP0, `(.L_x_72) ;  /* 0x0000000100647547 */ /* 0x000fea000b800000 */
[----:B------:R-:W2:Y:S01]  /*3d00*/  LDC.64 R4, c[0x0][0x3a8] ;  /* 0x0000ea00ff047b82 */ /* 0x000ea20000000a00 */
[----:B------:R-:W3:Y:S01]  /*3d10*/  LDCU UR4, c[0x0][0x3c4] ;  /* 0x00007880ff0477ac */ /* 0x000ee20008000800 */
[----:B-1----:R-:W-:Y:S02]  /*3d20*/  R2UR UR6, R30 ;  /* 0x000000001e0672ca */ /* 0x002fe400000e0000 */
[----:B------:R-:W-:-:S04]  /*3d30*/  R2UR UR7, R31 ;  /* 0x000000001f0772ca */ /* 0x000fc800000e0000 */
[----:B------:R-:W1:Y:S01]  /*3d40*/  LDC.64 R8, c[0x0][0x3a0] ;  /* 0x0000e800ff087b82 */ /* 0x000e620000000a00 */
[----:B---3--:R-:W-:-:S04]  /*3d50*/  IMAD R3, R25, UR4, RZ ;  /* 0x0000000419037c24 */ /* 0x008fc8000f8e02ff */
[----:B--2---:R-:W-:-:S05]  /*3d60*/  IMAD.WIDE R4, R3, 0x4, R4 ;  /* 0x0000000403047825 */ /* 0x004fca00078e0204 */
[----:B------:R2:W3:Y:S01]  /*3d70*/  LDG.E R3, desc[UR6][R4.64] ;  /* 0x0000000604037981 */ /* 0x0004e2000c1e1900 */
[----:B------:R-:W-:Y:S01]  /*3d80*/  IMAD R25, R22, UR5, R25 ;  /* 0x0000000516197c24 */ /* 0x000fe2000f8e0219 */
[----:B----4-:R-:W-:Y:S01]  /*3d90*/  MOV R0, 0x0 ;  /* 0x0000000000007802 */ /* 0x010fe20000000f00 */
[----:B------:R-:W2:Y:S01]  /*3da0*/  LDCU.64 UR4, c[0x4][0x10] ;  /* 0x01000200ff0477ac */ /* 0x000ea20008000a00 */
[----:B------:R-:W-:Y:S01]  /*3db0*/  MOV R6, R19 ;  /* 0x0000001300067202 */ /* 0x000fe20000000f00 */
[----:B-1----:R-:W-:Y:S01]  /*3dc0*/  IMAD.WIDE R8, R25, 0x4, R8 ;  /* 0x0000000419087825 */ /* 0x002fe200078e0208 */
[----:B------:R1:W4:Y:S03]  /*3dd0*/  LDC.64 R12, c[0x4][R0] ;  /* 0x01000000000c7b82 */ /* 0x0003260000000a00 */
[----:B------:R-:W-:Y:S02]  /*3de0*/  IMAD.MOV.U32 R7, RZ, RZ, R18 ;  /* 0x000000ffff077224 */ /* 0x000fe400078e0012 */
[----:B--2---:R-:W-:-:S02]  /*3df0*/  IMAD.U32 R4, RZ, RZ, UR4 ;  /* 0x00000004ff047e24 */ /* 0x004fc4000f8e00ff */
[----:B------:R-:W-:Y:S02]  /*3e00*/  IMAD.U32 R5, RZ, RZ, UR5 ;  /* 0x00000005ff057e24 */ /* 0x000fe4000f8e00ff */
[----:B---3--:R-:W-:-:S04]  /*3e10*/  FADD R3, RZ, R3 ;  /* 0x00000003ff037221 */ /* 0x008fc80000000000 */
[----:B------:R-:W2:Y:S01]  /*3e20*/  F2F.F64.F32 R10, R3 ;  /* 0x00000003000a7310 */ /* 0x000ea20000201800 */
[----:B------:R1:W-:Y:S04]  /*3e30*/  STS [R2], R3 ;  /* 0x0000000302007388 */ /* 0x0003e80000000800 */
[----:B------:R1:W-:Y:S04]  /*3e40*/  STG.E desc[UR6][R8.64], R3 ;  /* 0x0000000308007986 */ /* 0x0003e8000c101906 */
[----:B--2-4-:R1:W-:Y:S02]  /*3e50*/  STL.64 [R1], R10 ;  /* 0x0000000a01007387 */ /* 0x0143e40000100a00 */
[----:B------:R-:W-:-:S07]  /*3e60*/  LEPC R20, `(.L_x_91) ;  /* 0x000000001014794e */ /* 0x000fce0000000000 */
[----:B01----:R-:W-:Y:S05]  /*3e70*/  CALL.ABS.NOINC R12 ;  /* 0x000000000c007343 */ /* 0x003fea0003c00000 */
.L_x_91:
[----:B------:R3:W-:Y:S02]  /*3e80*/  STS [R2], RZ ;  /* 0x000000ff02007388 */ /* 0x0007e40000000800 */
.L_x_72:
[----:B------:R-:W5:Y:S01]  /*3e90*/  LDCU UR4, c[0x0][0x3c8] ;  /* 0x00007900ff0477ac */ /* 0x000f620008000800 */
[----:B----4-:R-:W-:Y:S02]  /*3ea0*/  HFMA2 R0, -RZ, RZ, 0, 0 ;  /* 0x00000000ff007431 */ /* 0x010fe400000001ff */
[----:B-----5:R-:W-:-:S05]  /*3eb0*/  IMAD.U32 R5, RZ, RZ, UR4 ;  /* 0x00000004ff057e24 */ /* 0x020fca000f8e00ff */
[C---:B------:R-:W-:Y:S02]  /*3ec0*/  ISETP.GE.U32.AND P0, PT, R5.reuse, 0x8, PT ;  /* 0x000000080500780c */ /* 0x040fe40003f06070 */
[----:B------:R-:W-:-:S04]  /*3ed0*/  LOP3.LUT R10, R5, 0x7, RZ, 0xc0, !PT ;  /* 0x00000007050a7812 */ /* 0x000fc800078ec0ff */
[----:B------:R-:W-:-:S07]  /*3ee0*/  ISETP.NE.AND P1, PT, R10, RZ, PT ;  /* 0x000000ff0a00720c */ /* 0x000fce0003f25270 */
[----:B------:R-:W-:Y:S06]  /*3ef0*/  @!P0 BRA `(.L_x_92) ;  /* 0x0000000400308947 */ /* 0x000fec0003800000 */
[----:B------:R-:W-:Y:S01]  /*3f00*/  BSSY.RECONVERGENT B0, `(.L_x_92) ;  /* 0x000004b000007945 */ /* 0x000fe20003800200 */
[----:B------:R-:W-:Y:S01]  /*3f10*/  LOP3.LUT R0, R5, 0x7ffffff8, RZ, 0xc0, !PT ;  /* 0x7ffffff805007812 */ /* 0x000fe200078ec0ff */
[----:B------:R-:W-:-:S07]  /*3f20*/  IMAD.MOV.U32 R11, RZ, RZ, RZ ;  /* 0x000000ffff0b7224 */ /* 0x000fce00078e00ff */
.L_x_93:
[----:B0-23--:R-:W0:Y:S01]  /*3f30*/  LDC.64 R2, c[0x0][0x3a0] ;  /* 0x0000e800ff027b82 */ /* 0x00de220000000a00 */
[----:B-1----:R-:W-:Y:S01]  /*3f40*/  R2UR UR4, R30 ;  /* 0x000000001e0472ca */ /* 0x002fe200000e0000 */
[----:B----4-:R-:W-:Y:S01]  /*3f50*/  IMAD R13, R22, R5, R11 ;  /* 0x00000005160d7224 */ /* 0x010fe200078e020b */
[C---:B------:R-:W-:Y:S02]  /*3f60*/  R2UR UR5, R31.reuse ;  /* 0x000000001f0572ca */ /* 0x040fe400000e0000 */
[----:B------:R-:W-:Y:S02]  /*3f70*/  R2UR UR6, R30 ;  /* 0x000000001e0672ca */ /* 0x000fe400000e0000 */
[----:B------:R-:W-:Y:S01]  /*3f80*/  R2UR UR7, R31 ;  /* 0x000000001f0772ca */ /* 0x000fe200000e0000 */
[----:B------:R-:W1:Y:S08]  /*3f90*/  LDC.64 R6, c[0x0][0x388] ;  /* 0x0000e200ff067b82 */ /* 0x000e700000000a00 */
[----:B------:R-:W2:Y:S01]  /*3fa0*/  LDC.64 R8, c[0x0][0x3b8] ;  /* 0x0000ee00ff087b82 */ /* 0x000ea20000000a00 */
[----:B0-----:R-:W-:-:S05]  /*3fb0*/  IMAD.WIDE R2, R13, 0x4, R2 ;  /* 0x000000040d027825 */ /* 0x001fca00078e0202 */
[----:B------:R-:W3:Y:S01]  /*3fc0*/  LDG.E R4, desc[UR4][R2.64] ;  /* 0x0000000402047981 */ /* 0x000ee2000c1e1900 */
[----:B-1----:R-:W-:-:S05]  /*3fd0*/  IMAD.WIDE R6, R13, 0x4, R6 ;  /* 0x000000040d067825 */ /* 0x002fca00078e0206 */
[----:B------:R-:W4:Y:S01]  /*3fe0*/  LDG.E R17, desc[UR6][R6.64] ;  /* 0x0000000606117981 */ /* 0x000f22000c1e1900 */
[----:B------:R-:W-:Y:S02]  /*3ff0*/  R2UR UR8, R30 ;  /* 0x000000001e0872ca */ /* 0x000fe400000e0000 */
[----:B------:R-:W-:Y:S01]  /*4000*/  R2UR UR9, R31 ;  /* 0x000000001f0972ca */ /* 0x000fe200000e0000 */
[----:B--2---:R-:W-:-:S04]  /*4010*/  IMAD.WIDE R8, R13, 0x4, R8 ;  /* 0x000000040d087825 */ /* 0x004fc800078e0208 */
[----:B---3--:R-:W-:-:S04]  /*4020*/  FADD R15, -R4, 1 ;  /* 0x3f800000040f7421 */ /* 0x008fc80000000100 */
[C---:B------:R-:W-:Y:S01]  /*4030*/  FMUL R15, R4.reuse, R15 ;  /* 0x0000000f040f7220 */ /* 0x040fe20000400000 */
[----:B----4-:R-:W-:-:S04]  /*4040*/  FADD R4, R4, -R17 ;  /* 0x8000001104047221 */ /* 0x010fc80000000000 */
[----:B------:R-:W-:-:S05]  /*4050*/  FMUL R15, R15, R4 ;  /* 0x000000040f0f7220 */ /* 0x000fca0000400000 */
[----:B------:R0:W-:Y:S04]  /*4060*/  STG.E desc[UR4][R8.64], R15 ;  /* 0x0000000f08007986 */ /* 0x0001e8000c101904 */
[----:B------:R-:W2:Y:S04]  /*4070*/  LDG.E R4, desc[UR6][R2.64+0x4] ;  /* 0x0000040602047981 */ /* 0x000ea8000c1e1900 */
[----:B------:R-:W3:Y:S01]  /*4080*/  LDG.E R17, desc[UR8][R6.64+0x4] ;  /* 0x0000040806117981 */ /* 0x000ee2000c1e1900 */
[----:B--2---:R-:W-:-:S04]  /*4090*/  FADD R13, -R4, 1 ;  /* 0x3f800000040d7421 */ /* 0x004fc80000000100 */
[C---:B------:R-:W-:Y:S01]  /*40a0*/  FMUL R13, R4.reuse, R13 ;  /* 0x0000000d040d7220 */ /* 0x040fe20000400000 */
[----:B---3--:R-:W-:-:S04]  /*40b0*/  FADD R4, R4, -R17 ;  /* 0x8000001104047221 */ /* 0x008fc80000000000 */
[----:B------:R-:W-:-:S05]  /*40c0*/  FMUL R13, R13, R4 ;  /* 0x000000040d0d7220 */ /* 0x000fca0000400000 */
[----:B------:R1:W-:Y:S04]  /*40d0*/  STG.E desc[UR4][R8.64+0x4], R13 ;  /* 0x0000040d08007986 */ /* 0x0003e8000c101904 */
[----:B------:R-:W0:Y:S04]  /*40e0*/  LDG.E R4, desc[UR6][R2.64+0x8] ;  /* 0x0000080602047981 */ /* 0x000e28000c1e1900 */
[----:B------:R-:W2:Y:S01]  /*40f0*/  LDG.E R17, desc[UR8][R6.64+0x8] ;  /* 0x0000080806117981 */ /* 0x000ea2000c1e1900 */
[----:B0-----:R-:W-:-:S04]  /*4100*/  FADD R15, -R4, 1 ;  /* 0x3f800000040f7421 */ /* 0x001fc80000000100 */
[C---:B------:R-:W-:Y:S01]  /*4110*/  FMUL R15, R4.reuse, R15 ;  /* 0x0000000f040f7220 */ /* 0x040fe20000400000 */
[----:B--2---:R-:W-:-:S04]  /*4120*/  FADD R4, R4, -R17 ;  /* 0x8000001104047221 */ /* 0x004fc80000000000 */
[----:B------:R-:W-:-:S05]  /*4130*/  FMUL R15, R15, R4 ;  /* 0x000000040f0f7220 */ /* 0x000fca0000400000 */
[----:B------:R0:W-:Y:S04]  /*4140*/  STG.E desc[UR4][R8.64+0x8], R15 ;  /* 0x0000080f08007986 */ /* 0x0001e8000c101904 */
[----:B------:R-:W1:Y:S04]  /*4150*/  LDG.E R4, desc[UR6][R2.64+0xc] ;  /* 0x00000c0602047981 */ /* 0x000e68000c1e1900 */
[----:B------:R-:W2:Y:S01]  /*4160*/  LDG.E R17, desc[UR8][R6.64+0xc] ;  /* 0x00000c0806117981 */ /* 0x000ea2000c1e1900 */
[----:B-1----:R-:W-:-:S04]  /*4170*/  FADD R13, -R4, 1 ;  /* 0x3f800000040d7421 */ /* 0x002fc80000000100 */
[C---:B------:R-:W-:Y:S01]  /*4180*/  FMUL R13, R4.reuse, R13 ;  /* 0x0000000d040d7220 */ /* 0x040fe20000400000 */
[----:B--2---:R-:W-:-:S04]  /*4190*/  FADD R4, R4, -R17 ;  /* 0x8000001104047221 */ /* 0x004fc80000000000 */
        /* <DEDUP_REMOVED lines=25> */
[----:B------:R-:W-:-:S05]  /*4330*/  VIADD R11, R11, 0x8 ;  /* 0x000000080b0b7836 */ /* 0x000fca0000000000 */
[----:B------:R-:W-:Y:S01]  /*4340*/  ISETP.NE.AND P0, PT, R11, R0, PT ;  /* 0x000000000b00720c */ /* 0x000fe20003f05270 */
[C---:B-1----:R-:W-:Y:S01]  /*4350*/  FADD R13, -R4.reuse, 1 ;  /* 0x3f800000040d7421 */ /* 0x042fe20000000100 */
[----:B--2---:R-:W-:-:S03]  /*4360*/  FADD R12, R4, -R17 ;  /* 0x80000011040c7221 */ /* 0x004fc60000000000 */
[----:B------:R-:W-:-:S04]  /*4370*/  FMUL R13, R4, R13 ;  /* 0x0000000d040d7220 */ /* 0x000fc80000400000 */
[----:B------:R-:W-:-:S05]  /*4380*/  FMUL R13, R13, R12 ;  /* 0x0000000c0d0d7220 */ /* 0x000fca0000400000 */
[----:B------:R4:W-:Y:S01]  /*4390*/  STG.E desc[UR4][R8.64+0x1c], R13 ;  /* 0x00001c0d08007986 */ /* 0x0009e2000c101904 */
[----:B------:R-:W-:Y:S05]  /*43a0*/  @P0 BRA `(.L_x_93) ;  /* 0xfffffff800e00947 */ /* 0x000fea000383ffff */
[----:B------:R-:W-:Y:S05]  /*43b0*/  BSYNC.RECONVERGENT B0 ;  /* 0x0000000000007941 */ /* 0x000fea0003800200 */
.L_x_92:
[----:B------:R-:W-:Y:S05]  /*43c0*/  @!P1 BRA `(.L_x_61) ;  /* 0x0000000400889947 */ /* 0x000fea0003800000 */
[----:B------:R-:W-:Y:S02]  /*43d0*/  ISETP.GE.U32.AND P0, PT, R10, 0x4, PT ;  /* 0x000000040a00780c */ /* 0x000fe40003f06070 */
[----:B------:R-:W-:-:S04]  /*43e0*/  LOP3.LUT R12, R5, 0x3, RZ, 0xc0, !PT ;  /* 0x00000003050c7812 */ /* 0x000fc800078ec0ff */
[----:B------:R-:W-:-:S07]  /*43f0*/  ISETP.NE.AND P1, PT, R12, RZ, PT ;  /* 0x000000ff0c00720c */ /* 0x000fce0003f25270 */
[----:B------:R-:W-:Y:S06]  /*4400*/  @!P0 BRA `(.L_x_94) ;  /* 0x0000000000a88947 */ /* 0x000fec0003800000 */
[----:B0-23--:R-:W0:Y:S01]  /*4410*/  LDC.64 R2, c[0x0][0x3a0] ;  /* 0x0000e800ff027b82 */ /* 0x00de220000000a00 */
[----:B-1----:R-:W-:Y:S01]  /*4420*/  R2UR UR4, R30 ;  /* 0x000000001e0472ca */ /* 0x002fe200000e0000 */
[----:B------:R-:W-:Y:S01]  /*4430*/  IMAD R11, R22, R5, R0 ;  /* 0x00000005160b7224 */ /* 0x000fe200078e0200 */
[C---:B------:R-:W-:Y:S02]  /*4440*/  R2UR UR5, R31.reuse ;  /* 0x000000001f0572ca */ /* 0x040fe400000e0000 */
[----:B------:R-:W-:Y:S02]  /*4450*/  R2UR UR6, R30 ;  /* 0x000000001e0672ca */ /* 0x000fe400000e0000 */
[----:B------:R-:W-:Y:S01]  /*4460*/  R2UR UR7, R31 ;  /* 0x000000001f0772ca */ /* 0x000fe200000e0000 */
[----:B------:R-:W1:Y:S08]  /*4470*/  LDC.64 R6, c[0x0][0x388] ;  /* 0x0000e200ff067b82 */ /* 0x000e700000000a00 */
[----:B----4-:R-:W2:Y:S01]  /*4480*/  LDC.64 R8, c[0x0][0x3b8] ;  /* 0x0000ee00ff087b82 */ /* 0x010ea20000000a00 */
        /* <DEDUP_REMOVED lines=28> */
[----:B------:R-:W-:Y:S01]  /*4650*/  IADD3 R0, PT, PT, R0, 0x4, RZ ;  /* 0x0000000400007810 */ /* 0x000fe20007ffe0ff */
[C---:B-1----:R-:W-:Y:S01]  /*4660*/  FADD R11, -R4.reuse, 1 ;  /* 0x3f800000040b7421 */ /* 0x042fe20000000100 */
[----:B--2---:R-:W-:-:S03]  /*4670*/  FADD R10, R4, -R15 ;  /* 0x8000000f040a7221 */ /* 0x004fc60000000000 */
[----:B------:R-:W-:-:S04]  /*4680*/  FMUL R11, R4, R11 ;  /* 0x0000000b040b7220 */ /* 0x000fc80000400000 */
[----:B------:R-:W-:-:S05]  /*4690*/  FMUL R11, R11, R10 ;  /* 0x0000000a0b0b7220 */ /* 0x000fca0000400000 */
[----:B------:R0:W-:Y:S02]  /*46a0*/  STG.E desc[UR4][R8.64+0xc], R11 ;  /* 0x00000c0b08007986 */ /* 0x0001e4000c101904 */
.L_x_94:
[----:B------:R-:W-:Y:S05]  /*46b0*/  @!P1 BRA `(.L_x_61) ;  /* 0x0000000000cc9947 */ /* 0x000fea0003800000 */
[----:B------:R-:W-:Y:S02]  /*46c0*/  ISETP.NE.AND P0, PT, R12, 0x1, PT ;  /* 0x000000010c00780c */ /* 0x000fe40003f05270 */
[----:B0-23--:R-:W-:-:S04]  /*46d0*/  LOP3.LUT R2, R5, 0x1, RZ, 0xc0, !PT ;  /* 0x0000000105027812 */ /* 0x00dfc800078ec0ff */
[----:B------:R-:W-:-:S07]  /*46e0*/  ISETP.NE.U32.AND P1, PT, R2, 0x1, PT ;  /* 0x000000010200780c */ /* 0x000fce0003f25070 */
[----:B------:R-:W-:Y:S06]  /*46f0*/  @!P0 BRA `(.L_x_95) ;  /* 0x0000000000708947 */ /* 0x000fec0003800000 */
[----:B------:R-:W0:Y:S01]  /*4700*/  LDC.64 R2, c[0x0][0x3a0] ;  /* 0x0000e800ff027b82 */ /* 0x000e220000000a00 */
        /* <DEDUP_REMOVED lines=21> */
[----:B------:R-:W-:Y:S02]  /*4860*/  VIADD R0, R0, 0x2 ;  /* 0x0000000200007836 */ /* 0x000fe40000000000 */
[C---:B--2---:R-:W-:Y:S01]  /*4870*/  FADD R13, -R2.reuse, 1 ;  /* 0x3f800000020d7421 */ /* 0x044fe20000000100 */
[----:B---3--:R-:W-:-:S03]  /*4880*/  FADD R4, R2, -R7 ;  /* 0x8000000702047221 */ /* 0x008fc60000000000 */
[----:B------:R-:W-:-:S04]  /*4890*/  FMUL R13, R2, R13 ;  /* 0x0000000d020d7220 */ /* 0x000fc80000400000 */
[----:B------:R-:W-:-:S05]  /*48a0*/  FMUL R13, R13, R4 ;  /* 0x000000040d0d7220 */ /* 0x000fca0000400000 */
[----:B------:R0:W-:Y:S02]  /*48b0*/  STG.E desc[UR4][R8.64+0x4], R13 ;  /* 0x0000040d08007986 */ /* 0x0001e4000c101904 */
.L_x_95:
[----:B------:R-:W-:Y:S05]  /*48c0*/  @P1 BRA `(.L_x_61) ;  /* 0x0000000000481947 */ /* 0x000fea0003800000 */
[----:B------:R-:W2:Y:S01]  /*48d0*/  LDC.64 R2, c[0x0][0x3a0] ;  /* 0x0000e800ff027b82 */ /* 0x000ea20000000a00 */
[----:B-1----:R-:W-:Y:S01]  /*48e0*/  R2UR UR4, R30 ;  /* 0x000000001e0472ca */ /* 0x002fe200000e0000 */
[----:B0-----:R-:W-:Y:S01]  /*48f0*/  IMAD R11, R22, R5, R0 ;  /* 0x00000005160b7224 */ /* 0x001fe200078e0200 */
[C---:B------:R-:W-:Y:S02]  /*4900*/  R2UR UR5, R31.reuse ;  /* 0x000000001f0572ca */ /* 0x040fe400000e0000 */
[----:B------:R-:W-:Y:S02]  /*4910*/  R2UR UR6, R30 ;  /* 0x000000001e0672ca */ /* 0x000fe400000e0000 */
[----:B------:R-:W-:Y:S01]  /*4920*/  R2UR UR7, R31 ;  /* 0x000000001f0772ca */ /* 0x000fe200000e0000 */
[----:B------:R-:W0:Y:S08]  /*4930*/  LDC.64 R6, c[0x0][0x388] ;  /* 0x0000e200ff067b82 */ /* 0x000e300000000a00 */
[----:B----4-:R-:W1:Y:S01]  /*4940*/  LDC.64 R8, c[0x0][0x3b8] ;  /* 0x0000ee00ff087b82 */ /* 0x010e620000000a00 */
[----:B--2---:R-:W-:-:S06]  /*4950*/  IMAD.WIDE R2, R11, 0x4, R2 ;  /* 0x000000040b027825 */ /* 0x004fcc00078e0202 */
[----:B------:R-:W2:Y:S01]  /*4960*/  LDG.E R2, desc[UR4][R2.64] ;  /* 0x0000000402027981 */ /* 0x000ea2000c1e1900 */
[----:B0-----:R-:W-:-:S06]  /*4970*/  IMAD.WIDE R6, R11, 0x4, R6 ;  /* 0x000000040b067825 */ /* 0x001fcc00078e0206 */
[----:B------:R-:W3:Y:S01]  /*4980*/  LDG.E R7, desc[UR6][R6.64] ;  /* 0x0000000606077981 */ /* 0x000ee2000c1e1900 */
[----:B-1----:R-:W-:-:S04]  /*4990*/  IMAD.WIDE R8, R11, 0x4, R8 ;  /* 0x000000040b087825 */ /* 0x002fc800078e0208 */
[----:B--2---:R-:W-:-:S04]  /*49a0*/  FADD R13, -R2, 1 ;  /* 0x3f800000020d7421 */ /* 0x004fc80000000100 */
[C---:B------:R-:W-:Y:S01]  /*49b0*/  FMUL R13, R2.reuse, R13 ;  /* 0x0000000d020d7220 */ /* 0x040fe20000400000 */
[----:B---3--:R-:W-:-:S04]  /*49c0*/  FADD R0, R2, -R7 ;  /* 0x8000000702007221 */ /* 0x008fc80000000000 */
[----:B------:R-:W-:-:S05]  /*49d0*/  FMUL R13, R13, R0 ;  /* 0x000000000d0d7220 */ /* 0x000fca0000400000 */
[----:B------:R0:W-:Y:S02]  /*49e0*/  STG.E desc[UR4][R8.64], R13 ;  /* 0x0000000d08007986 */ /* 0x0001e4000c101904 */
.L_x_61:
[----:B------:R-:W5:Y:S01]  /*49f0*/  S2UR UR5, SR_CgaCtaId ;  /* 0x00000000000579c3 */ /* 0x000f620000008800 */
[----:B------:R-:W-:-:S07]  /*4a00*/  UMOV UR4, 0x400 ;  /* 0x0000040000047882 */ /* 0x000fce0000000000 */
[----:B------:R-:W1:Y:S08]  /*4a10*/  LDC R7, c[0x0][0x3c4] ;  /* 0x0000f100ff077b82 */ /* 0x000e700000000800 */
[----:B------:R-:W1:Y:S08]  /*4a20*/  LDC R3, c[0x0][0x3d0] ;  /* 0x0000f400ff037b82 */ /* 0x000e700000000800 */
[----:B----4-:R-:W4:Y:S01]  /*4a30*/  LDC R0, c[0x0][0x3d0] ;  /* 0x0000f400ff007b82 */ /* 0x010f220000000800 */
[----:B-----5:R-:W-:-:S06]  /*4a40*/  ULEA UR4, UR5, UR4, 0x18 ;  /* 0x0000000405047291 */ /* 0x020fcc000f8ec0ff */
[----:B0-23--:R-:W-:Y:S02]  /*4a50*/  LEA R2, R22, UR4, 0x2 ;  /* 0x0000000416027c11 */ /* 0x00dfe4000f8e10ff */
[----:B-1----:R-:W-:-:S03]  /*4a60*/  ISETP.GE.AND P0, PT, R7, 0x1, PT ;  /* 0x000000010700780c */ /* 0x002fc60003f06270 */
[----:B------:R-:W-:-:S05]  /*4a70*/  IMAD R3, R3, 0x4, R2 ;  /* 0x0000000403037824 */ /* 0x000fca00078e0202 */
[----:B----4-:R-:W-:-:S05]  /*4a80*/  LEA R0, R0, R3, 0x2 ;  /* 0x0000000300007211 */ /* 0x010fca00078e10ff */
[----:B------:R0:W-:Y:S01]  /*4a90*/  STS [R0], RZ ;  /* 0x000000ff00007388 */ /* 0x0001e20000000800 */
[----:B------:R-:W-:Y:S05]  /*4aa0*/  @!P0 EXIT ;  /* 0x000000000000894d */ /* 0x000fea0003800000 */
[----:B------:R-:W-:Y:S01]  /*4ab0*/  ISETP.GE.AND P0, PT, R5, 0x1, PT ;  /* 0x000000010500780c */ /* 0x000fe20003f06270 */
[----:B------:R-:W-:-:S12]  /*4ac0*/  BSSY.RECONVERGENT B0, `(.L_x_96) ;  /* 0x00001c6000007945 */ /* 0x000fd80003800200 */
[----:B------:R-:W-:Y:S05]  /*4ad0*/  @!P0 BRA `(.L_x_97) ;  /* 0x0000000c00c48947 */ /* 0x000fea0003800000 */
[----:B------:R-:W-:Y:S01]  /*4ae0*/  BSSY.RECONVERGENT B1, `(.L_x_98) ;  /* 0x00000ef000017945 */ /* 0x000fe20003800200 */
[----:B------:R-:W-:Y:S01]  /*4af0*/  IMAD R2, R22, R5, RZ ;  /* 0x0000000516027224 */ /* 0x000fe200078e02ff */
[----:B------:R-:W-:Y:S01]  /*4b00*/  LOP3.LUT R3, R5, 0x7, RZ, 0xc0, !PT ;  /* 0x0000000705037812 */ /* 0x000fe200078ec0ff */
[----:B------:R-:W-:Y:S01]  /*4b10*/  IMAD.SHL.U32 R6, R7, 0x8, RZ ;  /* 0x0000000807067824 */ /* 0x000fe200078e00ff */
[----:B------:R-:W-:Y:S01]  /*4b20*/  LOP3.LUT R4, R5, 0x3, RZ, 0xc0, !PT ;  /* 0x0000000305047812 */ /* 0x000fe200078ec0ff */
[----:B------:R-:W-:Y:S01]  /*4b30*/  IMAD.SHL.U32 R7, R7, 0x2, RZ ;  /* 0x0000000207077824 */ /* 0x000fe200078e00ff */
[----:B------:R-:W-:Y:S02]  /*4b40*/  LOP3.LUT R5, R5, 0x7ffffff8, RZ, 0xc0, !PT ;  /* 0x7ffffff805057812 */ /* 0x000fe400078ec0ff */
[----:B------:R-:W-:-:S07]  /*4b50*/  MOV R8, RZ ;  /* 0x000000ff00087202 */ /* 0x000fce0000000f00 */
.L_x_105:
[----:B-1----:R-:W1:Y:S01]  /*4b60*/  LDCU UR4, c[0x0][0x3c8] ;  /* 0x00007900ff0477ac */ /* 0x002e620008000800 */
[----:B------:R-:W-:Y:S02]  /*4b70*/  IMAD.MOV.U32 R9, RZ, RZ, RZ ;  /* 0x000000ffff097224 */ /* 0x000fe400078e00ff */
[----:B------:R-:W-:Y:S01]  /*4b80*/  IMAD.MOV.U32 R21, RZ, RZ, RZ ;  /* 0x000000ffff157224 */ /* 0x000fe200078e00ff */
[----:B-1----:R-:W-:-:S09]  /*4b90*/  UISETP.GE.U32.AND UP0, UPT, UR4, 0x8, UPT ;  /* 0x000000080400788c */ /* 0x002fd2000bf06070 */
[----:B------:R-:W-:Y:S05]  /*4ba0*/  BRA.U !UP0, `(.L_x_99) ;  /* 0x00000005088c7547 */ /* 0x000fea000b800000 */
[----:B------:R-:W1:Y:S01]  /*4bb0*/  LDC.64 R10, c[0x0][0x3a8] ;  /* 0x0000ea00ff0a7b82 */ /* 0x000e620000000a00 */
[----:B------:R-:W2:Y:S01]  /*4bc0*/  LDCU UR4, c[0x0][0x3c4] ;  /* 0x00007880ff0477ac */ /* 0x000ea20008000800 */
[----:B------:R-:W-:Y:S01]  /*4bd0*/  BSSY.RECONVERGENT B2, `(.L_x_100) ;  /* 0x000005f000027945 */ /* 0x000fe20003800200 */
[----:B------:R-:W-:Y:S01]  /*4be0*/  IMAD.MOV R9, RZ, RZ, -R5 ;  /* 0x000000ffff097224 */ /* 0x000fe200078e0a05 */
[----:B------:R-:W-:Y:S01]  /*4bf0*/  MOV R15, R2 ;  /* 0x00000002000f7202 */ /* 0x000fe20000000f00 */
[----:B------:R-:W3:Y:S01]  /*4c00*/  LDCU UR5, c[0x0][0x3c4] ;  /* 0x00007880ff0577ac */ /* 0x000ee20008000800 */
[----:B------:R-:W-:Y:S02]  /*4c10*/  IMAD.MOV.U32 R21, RZ, RZ, RZ ;  /* 0x000000ffff157224 */ /* 0x000fe400078e00ff */
[----:B------:R-:W-:Y:S01]  /*4c20*/  IMAD.MOV.U32 R18, RZ, RZ, R7 ;  /* 0x000000ffff127224 */ /* 0x000fe200078e0007 */
[----:B--2---:R-:W-:Y:S02]  /*4c30*/  USHF.L.U32 UR6, UR4, 0x2, URZ ;  /* 0x0000000204067899 */ /* 0x004fe400080006ff */
[----:B------:R-:W-:-:S02]  /*4c40*/  UIMAD UR7, UR4, 0x3, URZ ;  /* 0x00000003040778a4 */ /* 0x000fc4000f8e02ff */
[----:B------:R-:W-:Y:S01]  /*4c50*/  UIMAD UR8, UR4, 0x6, URZ ;  /* 0x00000006040878a4 */ /* 0x000fe2000f8e02ff */
[----:B-1----:R-:W-:Y:S01]  /*4c60*/  IMAD.WIDE.U32 R10, R8, 0x4, R10 ;  /* 0x00000004080a7825 */ /* 0x002fe200078e000a */
[----:B------:R-:W-:Y:S02]  /*4c70*/  UIMAD UR9, UR4, 0x5, URZ ;  /* 0x00000005040978a4 */ /* 0x000fe4000f8e02ff */
[----:B------:R-:W-:Y:S01]  /*4c80*/  UIMAD UR4, UR4, 0x7, URZ ;  /* 0x00000007040478a4 */ /* 0x000fe2000f8e02ff */
[----:B---3--:R-:W-:Y:S01]  /*4c90*/  IMAD.U32 R16, RZ, RZ, UR5 ;  /* 0x00000005ff107e24 */ /* 0x008fe2000f8e00ff */
[----:B------:R-:W-:Y:S01]  /*4ca0*/  IADD3 R23, P0, PT, R10, 0x4, RZ ;  /* 0x000000040a177810 */ /* 0x000fe20007f1e0ff */
[----:B------:R-:W-:Y:S01]  /*4cb0*/  IMAD.U32 R20, RZ, RZ, UR6 ;  /* 0x00000006ff147e24 */ /* 0x000fe2000f8e00ff */
[----:B------:R-:W-:Y:S01]  /*4cc0*/  MOV R19, UR7 ;  /* 0x0000000700137c02 */ /* 0x000fe20008000f00 */
[----:B------:R-:W-:Y:S01]  /*4cd0*/  IMAD.U32 R14, RZ, RZ, UR9 ;  /* 0x00000009ff0e7e24 */ /* 0x000fe2000f8e00ff */
[----:B------:R-:W-:Y:S01]  /*4ce0*/  IADD3.X R10, PT, PT, RZ, R11, RZ, P0, !PT ;  /* 0x0000000bff0a7210 */ /* 0x000fe200007fe4ff */
[----:B------:R-:W-:Y:S01]  /*4cf0*/  IMAD.U32 R17, RZ, RZ, UR4 ;  /* 0x00000004ff117e24 */ /* 0x000fe2000f8e00ff */
[----:B------:R-:W-:-:S07]  /*4d00*/  MOV R11, UR8 ;  /* 0x00000008000b7c02 */ /* 0x000fce0008000f00 */
.L_x_101:
[----:B------:R-:W1:Y:S01]  /*4d10*/  LDCU.64 UR4, c[0x0][0x3a8] ;  /* 0x00007500ff0477ac */ /* 0x000e620008000a00 */
[----:B------:R-:W-:Y:S02]  /*4d20*/  IADD3 R13, P0, PT, R16, R8, RZ ;  /* 0x00000008100d7210 */ /* 0x000fe40007f1e0ff */
[----:B------:R-:W-:Y:S02]  /*4d30*/  R2UR UR6, R30 ;  /* 0x000000001e0672ca */ /* 0x000fe400000e0000 */
[----:B------:R-:W-:Y:S01]  /*4d40*/  R2UR UR7, R31 ;  /* 0x000000001f0772ca */ /* 0x000fe200000e0000 */
[----:B------:R-:W-:Y:S01]  /*4d50*/  IMAD.X R24, RZ, RZ, RZ, P0 ;  /* 0x000000ffff187224 */ /* 0x000fe200000e06ff */
[----:B-1----:R-:W-:-:S04]  /*4d60*/  LEA R12, P0, R13, UR4, 0x2 ;  /* 0x000000040d0c7c11 */ /* 0x002fc8000f8010ff */
[----:B------:R-:W-:-:S07]  /*4d70*/  LEA.HI.X R13, R13, UR5, R24, 0x2, P0 ;  /* 0x000000050d0d7c11 */ /* 0x000fce00080f1418 */
[----:B------:R1:W2:Y:S01]  /*4d80*/  LDG.E R24, desc[UR6][R12.64+0x4] ;  /* 0x000004060c187981 */ /* 0x0002a2000c1e1900 */
[----:B------:R-:W-:Y:S01]  /*4d90*/  R2UR UR8, R30 ;  /* 0x000000001e0872ca */ /* 0x000fe200000e0000 */
[----:B------:R-:W-:Y:S01]  /*4da0*/  IMAD.MOV.U32 R27, RZ, RZ, R10 ;  /* 0x000000ffff1b7224 */ /* 0x000fe200078e000a */
[----:B------:R-:W-:Y:S02]  /*4db0*/  R2UR UR9, R31 ;  /* 0x000000001f0972ca */ /* 0x000fe400000e0000 */
[----:B------:R-:W-:Y:S01]  /*4dc0*/  MOV R26, R23 ;  /* 0x00000017001a7202 */ /* 0x000fe20000000f00 */
[----:B-1----:R-:W1:Y:S04]  /*4dd0*/  LDC.64 R12, c[0x0][0x3b8] ;  /* 0x0000ee00ff0c7b82 */ /* 0x002e680000000a00 */
[----:B------:R-:W3:Y:S01]  /*4de0*/  LDG.E R10, desc[UR6][R26.64] ;  /* 0x000000061a0a7981 */ /* 0x000ee2000c1e1900 */
[----:B-1----:R-:W-:-:S05]  /*4df0*/  IMAD.WIDE R12, R15, 0x4, R12 ;  /* 0x000000040f0c7825 */ /* 0x002fca00078e020c */
[----:B------:R-:W3:Y:S02]  /*4e00*/  LDG.E R23, desc[UR8][R12.64] ;  /* 0x000000080c177981 */ /* 0x000ee4000c1e1900 */
[----:B---3--:R-:W-:Y:S02]  /*4e10*/  FFMA R21, R10, R23, R21 ;  /* 0x000000170a157223 */ /* 0x008fe40000000015 */
[----:B------:R-:W2:Y:S02]  /*4e20*/  LDG.E R10, desc[UR6][R12.64+0x4] ;  /* 0x000004060c0a7981 */ /* 0x000ea4000c1e1900 */
[----:B--2---:R-:W-:Y:S01]  /*4e30*/  FFMA R21, R24, R10, R21 ;  /* 0x0000000a18157223 */ /* 0x004fe20000000015 */
[----:B------:R-:W-:-:S05]  /*4e40*/  IADD3 R10, P0, PT, R18, R8, RZ ;  /* 0x00000008120a7210 */ /* 0x000fca0007f1e0ff */
[----:B------:R-:W-:Y:S01]  /*4e50*/  IMAD.X R23, RZ, RZ, RZ, P0 ;  /* 0x000000ffff177224 */ /* 0x000fe200000e06ff */
[----:B------:R-:W-:-:S04]  /*4e60*/  LEA R24, P0, R10, UR4, 0x2 ;  /* 0x000000040a187c11 */ /* 0x000fc8000f8010ff */
[----:B------:R-:W-:Y:S02]  /*4e70*/  LEA.HI.X R25, R10, UR5, R23, 0x2, P0 ;  /* 0x000000050a197c11 */ /* 0x000fe400080f1417 */
[----:B------:R-:W2:Y:S04]  /*4e80*/  LDG.E R10, desc[UR8][R12.64+0x8] ;  /* 0x000008080c0a7981 */ /* 0x000ea8000c1e1900 */
[----:B------:R-:W2:Y:S02]  /*4e90*/  LDG.E R24, desc[UR6][R24.64+0x4] ;  /* 0x0000040618187981 */ /* 0x000ea4000c1e1900 */
[----:B--2---:R-:W-:Y:S01]  /*4ea0*/  FFMA R21, R24, R10, R21 ;  /* 0x0000000a18157223 */ /* 0x004fe20000000015 */
[----:B------:R-:W-:-:S04]  /*4eb0*/  IADD3 R10, P0, PT, R19, R8, RZ ;  /* 0x00000008130a7210 */ /* 0x000fc80007f1e0ff */
[----:B------:R-:W-:Y:S02]  /*4ec0*/  IADD3.X R23, PT, PT, RZ, RZ, RZ, P0, !PT ;  /* 0x000000ffff177210 */ /* 0x000fe400007fe4ff */
[----:B------:R-:W-:-:S04]  /*4ed0*/  LEA R24, P0, R10, UR4, 0x2 ;  /* 0x000000040a187c11 */ /* 0x000fc8000f8010ff */
[----:B------:R-:W-:Y:S02]  /*4ee0*/  LEA.HI.X R25, R10, UR5, R23, 0x2, P0 ;  /* 0x000000050a197c11 */ /* 0x000fe400080f1417 */
[----:B------:R-:W2:Y:S04]  /*4ef0*/  LDG.E R23, desc[UR8][R12.64+0xc] ;  /* 0x00000c080c177981 */ /* 0x000ea8000c1e1900 */
        /* <DEDUP_REMOVED lines=21> */
[----:B------:R-:W2:Y:S01]  /*5050*/  LDG.E R10, desc[UR6][R24.64+0x4] ;  /* 0x00000406180a7981 */ /* 0x000ea2000c1e1900 */
[----:B------:R-:W-:Y:S02]  /*5060*/  VIADD R9, R9, 0x8 ;  /* 0x0000000809097836 */ /* 0x000fe40000000000 */
[----:B--2---:R-:W-:Y:S01]  /*5070*/  FFMA R21, R10, R23, R21 ;  /* 0x000000170a157223 */ /* 0x004fe20000000015 */
[----:B------:R-:W-:Y:S01]  /*5080*/  IADD3 R23, P0, PT, R17, R8, RZ ;  /* 0x0000000811177210 */ /* 0x000fe20007f1e0ff */
[----:B------:R1:W2:Y:S04]  /*5090*/  LDG.E R10, desc[UR6][R12.64+0x1c] ;  /* 0x00001c060c0a7981 */ /* 0x0002a8000c1e1900 */
[----:B------:R-:W-:Y:S01]  /*50a0*/  IMAD.X R28, RZ, RZ, RZ, P0 ;  /* 0x000000ffff1c7224 */ /* 0x000fe200000e06ff */
[----:B-1----:R-:W-:-:S04]  /*50b0*/  LEA R12, P0, R23, UR4, 0x2 ;  /* 0x00000004170c7c11 */ /* 0x002fc8000f8010ff */
[----:B------:R-:W-:-:S05]  /*50c0*/  LEA.HI.X R13, R23, UR5, R28, 0x2, P0 ;  /* 0x00000005170d7c11 */ /* 0x000fca00080f141c */
[----:B------:R-:W2:Y:S01]  /*50d0*/  LDG.E R28, desc[UR6][R12.64+0x4] ;  /* 0x000004060c1c7981 */ /* 0x000ea2000c1e1900 */
[----:B------:R-:W-:Y:S01]  /*50e0*/  ISETP.NE.AND P0, PT, R9, RZ, PT ;  /* 0x000000ff0900720c */ /* 0x000fe20003f05270 */
[C---:B------:R-:W-:Y:S01]  /*50f0*/  IMAD.WIDE.U32 R26, R6.reuse, 0x4, R26 ;  /* 0x00000004061a7825 */ /* 0x040fe200078e001a */
[C---:B------:R-:W-:Y:S02]  /*5100*/  IADD3 R14, PT, PT, R6.reuse, R14, RZ ;  /* 0x0000000e060e7210 */ /* 0x040fe40007ffe0ff */
[C---:B------:R-:W-:Y:S01]  /*5110*/  IADD3 R18, PT, PT, R6.reuse, R18, RZ ;  /* 0x0000001206127210 */ /* 0x040fe20007ffe0ff */
[C---:B------:R-:W-:Y:S01]  /*5120*/  IMAD.IADD R11, R6.reuse, 0x1, R11 ;  /* 0x00000001060b7824 */ /* 0x040fe200078e020b */
[----:B------:R-:W-:Y:S01]  /*5130*/  MOV R23, R26 ;  /* 0x0000001a00177202 */ /* 0x000fe20000000f00 */
[C---:B------:R-:W-:Y:S01]  /*5140*/  IMAD.IADD R20, R6.reuse, 0x1, R20 ;  /* 0x0000000106147824 */ /* 0x040fe200078e0214 */
[----:B------:R-:W-:Y:S01]  /*5150*/  IADD3 R15, PT, PT, R15, 0x8, RZ ;  /* 0x000000080f0f7810 */ /* 0x000fe20007ffe0ff */
[----:B------:R-:W-:-:S02]  /*5160*/  IMAD.IADD R19, R6, 0x1, R19 ;  /* 0x0000000106137824 */ /* 0x000fc400078e0213 */
[C---:B------:R-:W-:Y:S02]  /*5170*/  IMAD.IADD R16, R6.reuse, 0x1, R16 ;  /* 0x0000000106107824 */ /* 0x040fe400078e0210 */
[----:B------:R-:W-:Y:S02]  /*5180*/  IMAD.IADD R17, R6, 0x1, R17 ;  /* 0x0000000106117824 */ /* 0x000fe400078e0211 */
[----:B--2---:R-:W-:Y:S01]  /*5190*/  FFMA R21, R28, R10, R21 ;  /* 0x0000000a1c157223 */ /* 0x004fe20000000015 */
[----:B------:R-:W-:Y:S01]  /*51a0*/  IMAD.MOV.U32 R10, RZ, RZ, R27 ;  /* 0x000000ffff0a7224 */ /* 0x000fe200078e001b */
[----:B------:R-:W-:Y:S06]  /*51b0*/  @P0 BRA `(.L_x_101) ;  /* 0xfffffff800d40947 */ /* 0x000fec000383ffff */
[----:B------:R-:W-:Y:S05]  /*51c0*/  BSYNC.RECONVERGENT B2 ;  /* 0x0000000000027941 */ /* 0x000fea0003800200 */
.L_x_100:
[----:B------:R-:W-:-:S07]  /*51d0*/  IMAD.MOV.U32 R9, RZ, RZ, R5 ;  /* 0x000000ffff097224 */ /* 0x000fce00078e0005 */
.L_x_99:
[----:B------:R-:W-:-:S13]  /*51e0*/  ISETP.NE.AND P0, PT, R3, RZ, PT ;  /* 0x000000ff0300720c */ /* 0x000fda0003f05270 */
[----:B------:R-:W-:Y:S05]  /*51f0*/  @!P0 BRA `(.L_x_102) ;  /* 0x0000000400b48947 */ /* 0x000fea0003800000 */
[----:B------:R-:W-:Y:S01]  /*5200*/  VIADD R10, R3, 0xffffffff ;  /* 0xffffffff030a7836 */ /* 0x000fe20000000000 */
[----:B------:R-:W-:-:S04]  /*5210*/  ISETP.NE.AND P0, PT, R4, RZ, PT ;  /* 0x000000ff0400720c */ /* 0x000fc80003f05270 */
[----:B------:R-:W-:-:S13]  /*5220*/  ISETP.GE.U32.AND P1, PT, R10, 0x3, PT ;  /* 0x000000030a00780c */ /* 0x000fda0003f26070 */
[----:B------:R-:W-:Y:S05]  /*5230*/  @!P1 BRA `(.L_x_103) ;  /* 0x0000000000d09947 */ /* 0x000fea0003800000 */
[----:B------:R-:W1:Y:S01]  /*5240*/  LDCU UR4, c[0x0][0x3c4] ;  /* 0x00007880ff0477ac */ /* 0x000e620008000800 */
[----:B------:R-:W2:Y:S01]  /*5250*/  LDC.64 R10, c[0x0][0x3b8] ;  /* 0x0000ee00ff0a7b82 */ /* 0x000ea20000000a00 */
[C---:B------:R-:W-:Y:S01]  /*5260*/  R2UR UR8, R30.reuse ;  /* 0x000000001e0872ca */ /* 0x040fe200000e0000 */
[----:B------:R-:W3:Y:S01]  /*5270*/  LDCU.64 UR6, c[0x0][0x3a8] ;  /* 0x00007500ff0677ac */ /* 0x000ee20008000a00 */
[C---:B------:R-:W-:Y:S02]  /*5280*/  R2UR UR9, R31.reuse ;  /* 0x000000001f0972ca */ /* 0x040fe400000e0000 */
[----:B------:R-:W-:Y:S02]  /*5290*/  R2UR UR10, R30 ;  /* 0x000000001e0a72ca */ /* 0x000fe400000e0000 */
[----:B------:R-:W-:Y:S01]  /*52a0*/  R2UR UR11, R31 ;  /* 0x000000001f0b72ca */ /* 0x000fe200000e0000 */
[----:B-1----:R-:W-:-:S05]  /*52b0*/  IMAD R13, R9, UR4, RZ ;  /* 0x00000004090d7c24 */ /* 0x002fca000f8e02ff */
[C---:B------:R-:W-:Y:S02]  /*52c0*/  IADD3 R19, PT, PT, R13.reuse, UR4, RZ ;  /* 0x000000040d137c10 */ /* 0x040fe4000fffe0ff */
[-C--:B------:R-:W-:Y:S02]  /*52d0*/  IADD3 R17, P1, PT, R13, R8.reuse, RZ ;  /* 0x000000080d117210 */ /* 0x080fe40007f3e0ff */
[C---:B------:R-:W-:Y:S01]  /*52e0*/  IADD3 R13, P2, PT, R19.reuse, R8, RZ ;  /* 0x00000008130d7210 */ /* 0x040fe20007f5e0ff */
[----:B------:R-:W-:Y:S02]  /*52f0*/  VIADD R19, R19, UR4 ;  /* 0x0000000413137c36 */ /* 0x000fe40008000000 */
[----:B------:R-:W-:Y:S01]  /*5300*/  IMAD.X R18, RZ, RZ, RZ, P1 ;  /* 0x000000ffff127224 */ /* 0x000fe200008e06ff */
[----:B---3--:R-:W-:Y:S02]  /*5310*/  LEA R16, P1, R17, UR6, 0x2 ;  /* 0x0000000611107c11 */ /* 0x008fe4000f8210ff */
[----:B------:R-:W-:-:S02]  /*5320*/  IADD3.X R14, PT, PT, RZ, RZ, RZ, P2, !PT ;  /* 0x000000ffff0e7210 */ /* 0x000fc400017fe4ff */
[----:B------:R-:W-:Y:S02]  /*5330*/  IADD3 R15, P3, PT, R19, R8, RZ ;  /* 0x00000008130f7210 */ /* 0x000fe40007f7e0ff */
[----:B------:R-:W-:Y:S02]  /*5340*/  LEA R12, P2, R13, UR6, 0x2 ;  /* 0x000000060d0c7c11 */ /* 0x000fe4000f8410ff */
[----:B------:R-:W-:Y:S01]  /*5350*/  LEA.HI.X R17, R17, UR7, R18, 0x2, P1 ;  /* 0x0000000711117c11 */ /* 0x000fe200088f1412 */
[----:B------:R-:W-:Y:S01]  /*5360*/  IMAD.X R20, RZ, RZ, RZ, P3 ;  /* 0x000000ffff147224 */ /* 0x000fe200018e06ff */
[----:B------:R-:W-:Y:S01]  /*5370*/  LEA.HI.X R13, R13, UR7, R14, 0x2, P2 ;  /* 0x000000070d0d7c11 */ /* 0x000fe200090f140e */
[----:B------:R-:W-:Y:S01]  /*5380*/  IMAD.IADD R23, R2, 0x1, R9 ;  /* 0x0000000102177824 */ /* 0x000fe200078e0209 */
[----:B------:R-:W-:Y:S01]  /*5390*/  R2UR UR12, R30 ;  /* 0x000000001e0c72ca */ /* 0x000fe200000e0000 */
[----:B------:R2:W3:Y:S01]  /*53a0*/  LDG.E R18, desc[UR8][R16.64+0x4] ;  /* 0x0000040810127981 */ /* 0x0004e2000c1e1900 */
[----:B------:R-:W-:-:S02]  /*53b0*/  R2UR UR13, R31 ;  /* 0x000000001f0d72ca */ /* 0x000fc400000e0000 */
[----:B------:R-:W-:Y:S01]  /*53c0*/  LEA R14, P1, R15, UR6, 0x2 ;  /* 0x000000060f0e7c11 */ /* 0x000fe2000f8210ff */
[----:B------:R-:W4:Y:S01]  /*53d0*/  LDG.E R12, desc[UR8][R12.64+0x4] ;  /* 0x000004080c0c7981 */ /* 0x000f22000c1e1900 */
[----:B------:R-:W-:Y:S02]  /*53e0*/  IADD3 R19, PT, PT, R19, UR4, RZ ;  /* 0x0000000413137c10 */ /* 0x000fe4000fffe0ff */
[C---:B------:R-:W-:Y:S02]  /*53f0*/  R2UR UR4, R30.reuse ;  /* 0x000000001e0472ca */ /* 0x040fe400000e0000 */
[----:B------:R-:W-:Y:S01]  /*5400*/  R2UR UR5, R31 ;  /* 0x000000001f0572ca */ /* 0x000fe200000e0000 */
[----:B--2---:R-:W-:Y:S01]  /*5410*/  IMAD.WIDE R16, R23, 0x4, R10 ;  /* 0x0000000417107825 */ /* 0x004fe200078e020a */
[----:B------:R-:W-:Y:S02]  /*5420*/  R2UR UR14, R30 ;  /* 0x000000001e0e72ca */ /* 0x000fe400000e0000 */
[----:B------:R-:W-:-:S02]  /*5430*/  R2UR UR15, R31 ;  /* 0x000000001f0f72ca */ /* 0x000fc400000e0000 */
[----:B------:R-:W-:Y:S01]  /*5440*/  LEA.HI.X R15, R15, UR7, R20, 0x2, P1 ;  /* 0x000000070f0f7c11 */ /* 0x000fe200088f1414 */
[----:B------:R-:W4:Y:S01]  /*5450*/  LDG.E R23, desc[UR12][R16.64+0x4] ;  /* 0x0000040c10177981 */ /* 0x000f22000c1e1900 */
[----:B------:R-:W-:Y:S02]  /*5460*/  IADD3 R11, P1, PT, R19, R8, RZ ;  /* 0x00000008130b7210 */ /* 0x000fe40007f3e0ff */
[C---:B------:R-:W-:Y:S01]  /*5470*/  R2UR UR16, R30.reuse ;  /* 0x000000001e1072ca */ /* 0x040fe200000e0000 */
[----:B------:R-:W3:Y:S01]  /*5480*/  LDG.E R19, desc[UR10][R16.64] ;  /* 0x0000000a10137981 */ /* 0x000ee2000c1e1900 */
[C---:B------:R-:W-:Y:S02]  /*5490*/  R2UR UR17, R31.reuse ;  /* 0x000000001f1172ca */ /* 0x040fe400000e0000 */
[----:B------:R-:W-:Y:S02]  /*54a0*/  R2UR UR18, R30 ;  /* 0x000000001e1272ca */ /* 0x000fe400000e0000 */
[----:B------:R-:W-:Y:S01]  /*54b0*/  R2UR UR19, R31 ;  /* 0x000000001f1372ca */ /* 0x000fe200000e0000 */
[----:B------:R-:W-:Y:S01]  /*54c0*/  IMAD.X R20, RZ, RZ, RZ, P1 ;  /* 0x000000ffff147224 */ /* 0x000fe200008e06ff */
[C---:B------:R-:W-:Y:S01]  /*54d0*/  LEA R10, P1, R11.reuse, UR6, 0x2 ;  /* 0x000000060b0a7c11 */ /* 0x040fe2000f8210ff */
[----:B------:R-:W2:Y:S03]  /*54e0*/  LDG.E R14, desc[UR4][R14.64+0x4] ;  /* 0x000004040e0e7981 */ /* 0x000ea6000c1e1900 */
[----:B------:R-:W-:-:S02]  /*54f0*/  LEA.HI.X R11, R11, UR7, R20, 0x2, P1 ;  /* 0x000000070b0b7c11 */ /* 0x000fc400088f1414 */
[----:B------:R-:W2:Y:S04]  /*5500*/  LDG.E R20, desc[UR14][R16.64+0x8] ;  /* 0x0000080e10147981 */ /* 0x000ea8000c1e1900 */
[----:B------:R-:W5:Y:S04]  /*5510*/  LDG.E R10, desc[UR16][R10.64+0x4] ;  /* 0x000004100a0a7981 */ /* 0x000f68000c1e1900 */
[----:B------:R-:W5:Y:S01]  /*5520*/  LDG.E R24, desc[UR18][R16.64+0xc] ;  /* 0x00000c1210187981 */ /* 0x000f62000c1e1900 */
[----:B------:R-:W-:Y:S02]  /*5530*/  VIADD R9, R9, 0x4 ;  /* 0x0000000409097836 */ /* 0x000fe40000000000 */
[----:B---3--:R-:W-:-:S04]  /*5540*/  FFMA R19, R18, R19, R21 ;  /* 0x0000001312137223 */ /* 0x008fc80000000015 */
[----:B----4-:R-:W-:-:S04]  /*5550*/  FFMA R19, R12, R23, R19 ;  /* 0x000000170c137223 */ /* 0x010fc80000000013 */
[----:B--2---:R-:W-:-:S04]  /*5560*/  FFMA R19, R14, R20, R19 ;  /* 0x000000140e137223 */ /* 0x004fc80000000013 */
[----:B-----5:R-:W-:-:S07]  /*5570*/  FFMA R21, R10, R24, R19 ;  /* 0x000000180a157223 */ /* 0x020fce0000000013 */
.L_x_103:
[----:B------:R-:W-:Y:S05]  /*5580*/  @!P0 BRA `(.L_x_102) ;  /* 0x0000000000d08947 */ /* 0x000fea0003800000 */
[----:B------:R-:W1:Y:S01]  /*5590*/  LDCU UR4, c[0x0][0x3c8] ;  /* 0x00007900ff0477ac */ /* 0x000e620008000800 */
[----:B------:R-:W-:Y:S01]  /*55a0*/  ISETP.NE.AND P0, PT, R4, 0x1, PT ;  /* 0x000000010400780c */ /* 0x000fe20003f05270 */
[----:B-1----:R-:W-:-:S12]  /*55b0*/  ULOP3.LUT UP0, URZ, UR4, 0x1, URZ, 0xc0, !UPT ;  /* 0x0000000104ff7892 */ /* 0x002fd8000f80c0ff */
[----:B------:R-:W-:Y:S05]  /*55c0*/  @!P0 BRA `(.L_x_104) ;  /* 0x0000000000788947 */ /* 0x000fea0003800000 */
[----:B------:R-:W1:Y:S01]  /*55d0*/  LDCU UR4, c[0x0][0x3c4] ;  /* 0x00007880ff0477ac */ /* 0x000e620008000800 */
[----:B------:R-:W2:Y:S01]  /*55e0*/  LDC.64 R12, c[0x0][0x3b8] ;  /* 0x0000ee00ff0c7b82 */ /* 0x000ea20000000a00 */
[C---:B------:R-:W-:Y:S01]  /*55f0*/  R2UR UR5, R31.reuse ;  /* 0x000000001f0572ca */ /* 0x040fe200000e0000 */
[----:B------:R-:W3:Y:S01]  /*5600*/  LDCU.64 UR6, c[0x0][0x3a8] ;  /* 0x00007500ff0677ac */ /* 0x000ee20008000a00 */
[C---:B------:R-:W-:Y:S02]  /*5610*/  R2UR UR8, R30.reuse ;  /* 0x000000001e0872ca */ /* 0x040fe400000e0000 */
[C---:B------:R-:W-:Y:S02]  /*5620*/  R2UR UR9, R31.reuse ;  /* 0x000000001f0972ca */ /* 0x040fe400000e0000 */
[----:B------:R-:W-:Y:S02]  /*5630*/  R2UR UR10, R30 ;  /* 0x000000001e0a72ca */ /* 0x000fe400000e0000 */
[----:B------:R-:W-:-:S02]  /*5640*/  R2UR UR11, R31 ;  /* 0x000000001f0b72ca */ /* 0x000fc400000e0000 */
[----:B------:R-:W-:Y:S02]  /*5650*/  R2UR UR12, R30 ;  /* 0x000000001e0c72ca */ /* 0x000fe400000e0000 */
[----:B------:R-:W-:Y:S01]  /*5660*/  R2UR UR13, R31 ;  /* 0x000000001f0d72ca */ /* 0x000fe200000e0000 */
[----:B-1----:R-:W-:-:S05]  /*5670*/  IMAD R11, R9, UR4, RZ ;  /* 0x00000004090b7c24 */ /* 0x002fca000f8e02ff */
[C---:B------:R-:W-:Y:S01]  /*5680*/  IADD3 R10, P0, PT, R11.reuse, R8, RZ ;  /* 0x000000080b0a7210 */ /* 0x040fe20007f1e0ff */
[----:B------:R-:W-:Y:S01]  /*5690*/  VIADD R11, R11, UR4 ;  /* 0x000000040b0b7c36 */ /* 0x000fe20008000000 */
[----:B------:R-:W-:Y:S02]  /*56a0*/  R2UR UR4, R30 ;  /* 0x000000001e0472ca */ /* 0x000fe400000e0000 */
[----:B------:R-:W-:Y:S02]  /*56b0*/  IADD3.X R15, PT, PT, RZ, RZ, RZ, P0, !PT ;  /* 0x000000ffff0f7210 */ /* 0x000fe400007fe4ff */
[----:B---3--:R-:W-:-:S04]  /*56c0*/  LEA R14, P0, R10, UR6, 0x2 ;  /* 0x000000060a0e7c11 */ /* 0x008fc8000f8010ff */
[----:B------:R-:W-:Y:S02]  /*56d0*/  LEA.HI.X R15, R10, UR7, R15, 0x2, P0 ;  /* 0x000000070a0f7c11 */ /* 0x000fe400080f140f */
[----:B------:R-:W-:Y:S01]  /*56e0*/  IADD3 R16, P0, PT, R11, R8, RZ ;  /* 0x000000080b107210 */ /* 0x000fe20007f1e0ff */
[----:B------:R-:W-:Y:S02]  /*56f0*/  IMAD.IADD R11, R2, 0x1, R9 ;  /* 0x00000001020b7824 */ /* 0x000fe400078e0209 */
[----:B------:R-:W3:Y:S01]  /*5700*/  LDG.E R14, desc[UR4][R14.64+0x4] ;  /* 0x000004040e0e7981 */ /* 0x000ee2000c1e1900 */
[----:B------:R-:W-:Y:S01]  /*5710*/  IADD3.X R17, PT, PT, RZ, RZ, RZ, P0, !PT ;  /* 0x000000ffff117210 */ /* 0x000fe200007fe4ff */
[----:B--2---:R-:W-:Y:S01]  /*5720*/  IMAD.WIDE R12, R11, 0x4, R12 ;  /* 0x000000040b0c7825 */ /* 0x004fe200078e020c */
[----:B------:R-:W-:-:S04]  /*5730*/  LEA R10, P0, R16, UR6, 0x2 ;  /* 0x00000006100a7c11 */ /* 0x000fc8000f8010ff */
[----:B------:R-:W-:Y:S02]  /*5740*/  LEA.HI.X R11, R16, UR7, R17, 0x2, P0 ;  /* 0x00000007100b7c11 */ /* 0x000fe400080f1411 */
[----:B------:R-:W3:Y:S04]  /*5750*/  LDG.E R16, desc[UR8][R12.64] ;  /* 0x000000080c107981 */ /* 0x000ee8000c1e1900 */
[----:B------:R-:W2:Y:S04]  /*5760*/  LDG.E R11, desc[UR10][R10.64+0x4] ;  /* 0x0000040a0a0b7981 */ /* 0x000ea8000c1e1900 */
[----:B------:R-:W2:Y:S01]  /*5770*/  LDG.E R17, desc[UR12][R12.64+0x4] ;  /* 0x0000040c0c117981 */ /* 0x000ea2000c1e1900 */
[----:B------:R-:W-:-:S02]  /*5780*/  VIADD R9, R9, 0x2 ;  /* 0x0000000209097836 */ /* 0x000fc40000000000 */
[----:B---3--:R-:W-:-:S04]  /*5790*/  FFMA R16, R14, R16, R21 ;  /* 0x000000100e107223 */ /* 0x008fc80000000015 */
[----:B--2---:R-:W-:-:S07]  /*57a0*/  FFMA R21, R11, R17, R16 ;  /* 0x000000110b157223 */ /* 0x004fce0000000010 */
.L_x_104:
[----:B------:R-:W-:Y:S05]  /*57b0*/  BRA.U !UP0, `(.L_x_102) ;  /* 0x0000000108447547 */ /* 0x000fea000b800000 */
[----:B------:R-:W1:Y:S01]  /*57c0*/  LDCU UR4, c[0x0][0x3c4] ;  /* 0x00007880ff0477ac */ /* 0x000e620008000800 */
[----:B------:R-:W2:Y:S01]  /*57d0*/  LDC.64 R10, c[0x0][0x3b8] ;  /* 0x0000ee00ff0a7b82 */ /* 0x000ea20000000a00 */
[C---:B------:R-:W-:Y:S01]  /*57e0*/  R2UR UR8, R30.reuse ;  /* 0x000000001e0872ca */ /* 0x040fe200000e0000 */
[----:B------:R-:W3:Y:S01]  /*57f0*/  LDCU.64 UR6, c[0x0][0x3a8] ;  /* 0x00007500ff0677ac */ /* 0x000ee20008000a00 */
[C---:B------:R-:W-:Y:S02]  /*5800*/  R2UR UR9, R31.reuse ;  /* 0x000000001f0972ca */ /* 0x040fe400000e0000 */
[----:B------:R-:W-:Y:S01]  /*5810*/  R2UR UR5, R31 ;  /* 0x000000001f0572ca */ /* 0x000fe200000e0000 */
[----:B-1----:R-:W-:Y:S01]  /*5820*/  IMAD R13, R9, UR4, RZ ;  /* 0x00000004090d7c24 */ /* 0x002fe2000f8e02ff */
[----:B------:R-:W-:Y:S02]  /*5830*/  R2UR UR4, R30 ;  /* 0x000000001e0472ca */ /* 0x000fe400000e0000 */
[----:B------:R-:W-:-:S02]  /*5840*/  IADD3 R9, PT, PT, R2, R9, RZ ;  /* 0x0000000902097210 */ /* 0x000fc40007ffe0ff */
[----:B------:R-:W-:-:S03]  /*5850*/  IADD3 R13, P0, PT, R13, R8, RZ ;  /* 0x000000080d0d7210 */ /* 0x000fc60007f1e0ff */
[----:B--2---:R-:W-:-:S04]  /*5860*/  IMAD.WIDE R10, R9, 0x4, R10 ;  /* 0x00000004090a7825 */ /* 0x004fc800078e020a */
[----:B------:R-:W-:Y:S01]  /*5870*/  IMAD.X R14, RZ, RZ, RZ, P0 ;  /* 0x000000ffff0e7224 */ /* 0x000fe200000e06ff */
[C---:B---3--:R-:W-:Y:S01]  /*5880*/  LEA R12, P0, R13.reuse, UR6, 0x2 ;  /* 0x000000060d0c7c11 */ /* 0x048fe2000f8010ff */
[----:B------:R-:W2:Y:S03]  /*5890*/  LDG.E R10, desc[UR8][R10.64] ;  /* 0x000000080a0a7981 */ /* 0x000ea6000c1e1900 */
[----:B------:R-:W-:-:S05]  /*58a0*/  LEA.HI.X R13, R13, UR7, R14, 0x2, P0 ;  /* 0x000000070d0d7c11 */ /* 0x000fca00080f140e */
[----:B------:R-:W2:Y:S02]  /*58b0*/  LDG.E R12, desc[UR4][R12.64+0x4] ;  /* 0x000004040c0c7981 */ /* 0x000ea4000c1e1900 */
[----:B--2---:R-:W-:-:S07]  /*58c0*/  FFMA R21, R12, R10, R21 ;  /* 0x0000000a0c157223 */ /* 0x004fce0000000015 */
.L_x_102:
[----:B------:R-:W1:Y:S01]  /*58d0*/  LDC.64 R12, c[0x0][0x390] ;  /* 0x0000e400ff0c7b82 */ /* 0x000e620000000a00 */
[----:B------:R-:W2:Y:S01]  /*58e0*/  LDCU UR4, c[0x0][0x3c4] ;  /* 0x00007880ff0477ac */ /* 0x000ea20008000800 */
[----:B------:R-:W-:Y:S02]  /*58f0*/  R2UR UR6, R30 ;  /* 0x000000001e0672ca */ /* 0x000fe400000e0000 */
[----:B------:R-:W-:-:S04]  /*5900*/  R2UR UR7, R31 ;  /* 0x000000001f0772ca */ /* 0x000fc800000e0000 */
[----:B------:R-:W3:Y:S01]  /*5910*/  LDC.64 R10, c[0x0][0x3b0] ;  /* 0x0000ec00ff0a7b82 */ /* 0x000ee20000000a00 */
[----:B--2---:R-:W-:-:S04]  /*5920*/  IMAD R9, R22, UR4, R8 ;  /* 0x0000000416097c24 */ /* 0x004fc8000f8e0208 */
[----:B-1----:R-:W-:-:S06]  /*5930*/  IMAD.WIDE R12, R9, 0x4, R12 ;  /* 0x00000004090c7825 */ /* 0x002fcc00078e020c */
[----:B------:R-:W2:Y:S01]  /*5940*/  LDG.E R12, desc[UR6][R12.64] ;  /* 0x000000060c0c7981 */ /* 0x000ea2000c1e1900 */
[----:B------:R-:W-:Y:S01]  /*5950*/  IADD3 R8, PT, PT, R8, 0x1, RZ ;  /* 0x0000000108087810 */ /* 0x000fe20007ffe0ff */
[----:B---3--:R-:W-:-:S03]  /*5960*/  IMAD.WIDE R10, R9, 0x4, R10 ;  /* 0x00000004090a7825 */ /* 0x008fc600078e020a */
[----:B------:R-:W-:Y:S01]  /*5970*/  ISETP.NE.AND P0, PT, R8, UR4, PT ;  /* 0x0000000408007c0c */ /* 0x000fe2000bf05270 */
[----:B--2---:R-:W-:Y:S01]  /*5980*/  FMUL R14, R21, R12 ;  /* 0x0000000c150e7220 */ /* 0x004fe20000400000 */
[----:B------:R-:W-:-:S04]  /*5990*/  FADD R15, -R12, 1 ;  /* 0x3f8000000c0f7421 */ /* 0x000fc80000000100 */
[----:B------:R-:W-:-:S05]  /*59a0*/  FMUL R15, R14, R15 ;  /* 0x0000000f0e0f7220 */ /* 0x000fca0000400000 */
[----:B------:R1:W-:Y:S02]  /*59b0*/  STG.E desc[UR6][R10.64], R15 ;  /* 0x0000000f0a007986 */ /* 0x0003e4000c101906 */
[----:B------:R-:W-:Y:S05]  /*59c0*/  @P0 BRA `(.L_x_105) ;  /* 0xfffffff000640947 */ /* 0x000fea000383ffff */
[----:B------:R-:W-:Y:S05]  /*59d0*/  BSYNC.RECONVERGENT B1 ;  /* 0x0000000000017941 */ /* 0x000fea0003800200 */
.L_x_98:
[----:B------:R-:W-:Y:S05]  /*59e0*/  BRA `(.L_x_106) ;  /* 0x0000000c004c7947 */ /* 0x000fea0003800000 */
.L_x_97:
[C---:B------:R-:W-:Y:S01]  /*59f0*/  VIADD R2, R7.reuse, 0xffffffff ;  /* 0xffffffff07027836 */ /* 0x040fe20000000000 */
[----:B------:R-:W-:-:S04]  /*5a00*/  LOP3.LUT R16, R7, 0xf, RZ, 0xc0, !PT ;  /* 0x0000000f07107812 */ /* 0x000fc800078ec0ff */
[----:B------:R-:W-:Y:S01]  /*5a10*/  ISETP.GE.U32.AND P0, PT, R2, 0xf, PT ;  /* 0x0000000f0200780c */ /* 0x000fe20003f06070 */
[----:B------:R-:W-:Y:S01]  /*5a20*/  HFMA2 R2, -RZ, RZ, 0, 0 ;  /* 0x00000000ff027431 */ /* 0x000fe200000001ff */
[----:B------:R-:W-:-:S11]  /*5a30*/  ISETP.NE.AND P1, PT, R16, RZ, PT ;  /* 0x000000ff1000720c */ /* 0x000fd60003f25270 */
[----:B------:R-:W-:Y:S05]  /*5a40*/  @!P0 BRA `(.L_x_107) ;  /* 0x0000000400808947 */ /* 0x000fea0003800000 */
[----:B------:R-:W1:Y:S01]  /*5a50*/  LDC.64 R4, c[0x0][0x390] ;  /* 0x0000e400ff047b82 */ /* 0x000e620000000a00 */
[----:B------:R-:W-:Y:S01]  /*5a60*/  BSSY.RECONVERGENT B1, `(.L_x_107) ;  /* 0x000005e000017945 */ /* 0x000fe20003800200 */
[----:B------:R-:W-:Y:S01]  /*5a70*/  LOP3.LUT R2, R7, 0x7ffffff0, RZ, 0xc0, !PT ;  /* 0x7ffffff007027812 */ /* 0x000fe200078ec0ff */
[----:B------:R-:W-:-:S05]  /*5a80*/  IMAD.MOV.U32 R3, RZ, RZ, RZ ;  /* 0x000000ffff037224 */ /* 0x000fca00078e00ff */
[----:B------:R-:W2:Y:S02]  /*5a90*/  LDC.64 R8, c[0x0][0x3b0] ;  /* 0x0000ec00ff087b82 */ /* 0x000ea40000000a00 */
.L_x_108:
[----:B------:R-:W-:Y:S01]  /*5aa0*/  R2UR UR4, R30 ;  /* 0x000000001e0472ca */ /* 0x000fe200000e0000 */
[----:B---3--:R-:W-:Y:S01]  /*5ab0*/  IMAD R13, R22, R7, R3 ;  /* 0x00000007160d7224 */ /* 0x008fe200078e0203 */
[----:B------:R-:W-:-:S03]  /*5ac0*/  R2UR UR5, R31 ;  /* 0x000000001f0572ca */ /* 0x000fc600000e0000 */
[----:B-1----:R-:W-:-:S10]  /*5ad0*/  IMAD.WIDE R10, R13, 0x4, R4 ;  /* 0x000000040d0a7825 */ /* 0x002fd400078e0204 */
[----:B------:R-:W3:Y:S01]  /*5ae0*/  LDG.E R6, desc[UR4][R10.64] ;  /* 0x000000040a067981 */ /* 0x000ee2000c1e1900 */
[----:B------:R-:W-:Y:S02]  /*5af0*/  R2UR UR6, R30 ;  /* 0x000000001e0672ca */ /* 0x000fe400000e0000 */
[----:B------:R-:W-:Y:S01]  /*5b00*/  R2UR UR7, R31 ;  /* 0x000000001f0772ca */ /* 0x000fe200000e0000 */
[----:B---3--:R-:W-:Y:S01]  /*5b10*/  FMUL R12, RZ, R6 ;  /* 0x00000006ff0c7220 */ /* 0x008fe20000400000 */
[----:B------:R-:W-:-:S04]  /*5b20*/  FADD R15, -R6, 1 ;  /* 0x3f800000060f7421 */ /* 0x000fc80000000100 */
[----:B------:R-:W-:Y:S01]  /*5b30*/  FMUL R15, R12, R15 ;  /* 0x0000000f0c0f7220 */ /* 0x000fe20000400000 */
[----:B--2---:R-:W-:-:S05]  /*5b40*/  IMAD.WIDE R12, R13, 0x4, R8 ;  /* 0x000000040d0c7825 */ /* 0x004fca00078e0208 */
[----:B------:R1:W-:Y:S04]  /*5b50*/  STG.E desc[UR4][R12.64], R15 ;  /* 0x0000000f0c007986 */ /* 0x0003e8000c101904 */
[----:B------:R-:W2:Y:S02]  /*5b60*/  LDG.E R6, desc[UR6][R10.64+0x4] ;  /* 0x000004060a067981 */ /* 0x000ea4000c1e1900 */
[----:B--2---:R-:W-:Y:S01]  /*5b70*/  FMUL R14, RZ, R6 ;  /* 0x00000006ff0e7220 */ /* 0x004fe20000400000 */
[----:B------:R-:W-:-:S04]  /*5b80*/  FADD R17, -R6, 1 ;  /* 0x3f80000006117421 */ /* 0x000fc80000000100 */
[----:B------:R-:W-:-:S05]  /*5b90*/  FMUL R17, R14, R17 ;  /* 0x000000110e117220 */ /* 0x000fca0000400000 */
[----:B------:R2:W-:Y:S04]  /*5ba0*/  STG.E desc[UR4][R12.64+0x4], R17 ;  /* 0x000004110c007986 */ /* 0x0005e8000c101904 */
[----:B------:R-:W3:Y:S02]  /*5bb0*/  LDG.E R6, desc[UR6][R10.64+0x8] ;  /* 0x000008060a067981 */ /* 0x000ee4000c1e1900 */
[----:B---3--:R-:W-:Y:S01]  /*5bc0*/  FMUL R14, RZ, R6 ;  /* 0x00000006ff0e7220 */ /* 0x008fe20000400000 */
[----:B-1----:R-:W-:-:S04]  /*5bd0*/  FADD R15, -R6, 1 ;  /* 0x3f800000060f7421 */ /* 0x002fc80000000100 */
[----:B------:R-:W-:-:S05]  /*5be0*/  FMUL R15, R14, R15 ;  /* 0x0000000f0e0f7220 */ /* 0x000fca0000400000 */
[----:B------:R1:W-:Y:S04]  /*5bf0*/  STG.E desc[UR4][R12.64+0x8], R15 ;  /* 0x0000080f0c007986 */ /* 0x0003e8000c101904 */
[----:B------:R-:W3:Y:S02]  /*5c00*/  LDG.E R6, desc[UR6][R10.64+0xc] ;  /* 0x00000c060a067981 */ /* 0x000ee4000c1e1900 */
[----:B---3--:R-:W-:Y:S01]  /*5c10*/  FMUL R14, RZ, R6 ;  /* 0x00000006ff0e7220 */ /* 0x008fe20000400000 */
[----:B--2---:R-:W-:-:S04]  /*5c20*/  FADD R17, -R6, 1 ;  /* 0x3f80000006117421 */ /* 0x004fc80000000100 */
        /* <DEDUP_REMOVED lines=57> */
[----:B------:R-:W4:Y:S01]  /*5fc0*/  LDG.E R6, desc[UR6][R10.64+0x3c] ;  /* 0x00003c060a067981 */ /* 0x000f22000c1e1900 */
[----:B------:R-:W-:-:S04]  /*5fd0*/  IADD3 R3, PT, PT, R3, 0x10, RZ ;  /* 0x0000001003037810 */ /* 0x000fc80007ffe0ff */
[----:B------:R-:W-:Y:S01]  /*5fe0*/  ISETP.NE.AND P0, PT, R3, R2, PT ;  /* 0x000000020300720c */ /* 0x000fe20003f05270 */
[----:B----4-:R-:W-:Y:S01]  /*5ff0*/  FMUL R14, RZ, R6 ;  /* 0x00000006ff0e7220 */ /* 0x010fe20000400000 */
[----:B--2---:R-:W-:-:S04]  /*6000*/  FADD R17, -R6, 1 ;  /* 0x3f80000006117421 */ /* 0x004fc80000000100 */
[----:B------:R-:W-:-:S05]  /*6010*/  FMUL R17, R14, R17 ;  /* 0x000000110e117220 */ /* 0x000fca0000400000 */
[----:B------:R3:W-:Y:S02]  /*6020*/  STG.E desc[UR4][R12.64+0x3c], R17 ;  /* 0x00003c110c007986 */ /* 0x0007e4000c101904 */
[----:B------:R-:W-:Y:S05]  /*6030*/  @P0 BRA `(.L_x_108) ;  /* 0xfffffff800980947 */ /* 0x000fea000383ffff */
[----:B------:R-:W-:Y:S05]  /*6040*/  BSYNC.RECONVERGENT B1 ;  /* 0x0000000000017941 */ /* 0x000fea0003800200 */
.L_x_107:
[----:B------:R-:W-:Y:S01]  /*6050*/  IMAD.MOV.U32 R21, RZ, RZ, RZ ;  /* 0x000000ffff157224 */ /* 0x000fe200078e00ff */
[----:B------:R-:W-:Y:S06]  /*6060*/  @!P1 BRA `(.L_x_106) ;  /* 0x0000000400ac9947 */ /* 0x000fec0003800000 */
[----:B------:R-:W-:Y:S02]  /*6070*/  ISETP.GE.U32.AND P0, PT, R16, 0x8, PT ;  /* 0x000000081000780c */ /* 0x000fe40003f06070 */
[----:B---3--:R-:W-:-:S04]  /*6080*/  LOP3.LUT R12, R7, 0x7, RZ, 0xc0, !PT ;  /* 0x00000007070c7812 */ /* 0x008fc800078ec0ff */
[----:B------:R-:W-:-:S07]  /*6090*/  ISETP.NE.AND P1, PT, R12, RZ, PT ;  /* 0x000000ff0c00720c */ /* 0x000fce0003f25270 */
[----:B------:R-:W-:Y:S06]  /*60a0*/  @!P0 BRA `(.L_x_109) ;  /* 0x0000000000c88947 */ /* 0x000fec0003800000 */
[----:B------:R-:W1:Y:S01]  /*60b0*/  LDC.64 R4, c[0x0][0x390] ;  /* 0x0000e400ff047b82 */ /* 0x000e620000000a00 */
[----:B------:R-:W-:Y:S01]  /*60c0*/  R2UR UR4, R30 ;  /* 0x000000001e0472ca */ /* 0x000fe200000e0000 */
[----:B------:R-:W-:Y:S01]  /*60d0*/  IMAD R3, R22, R7, R2 ;  /* 0x0000000716037224 */ /* 0x000fe200078e0202 */
[----:B------:R-:W-:-:S05]  /*60e0*/  R2UR UR5, R31 ;  /* 0x000000001f0572ca */ /* 0x000fca00000e0000 */
[----:B------:R-:W2:Y:S01]  /*60f0*/  LDC.64 R8, c[0x0][0x3b0] ;  /* 0x0000ec00ff087b82 */ /* 0x000ea20000000a00 */
[----:B-1----:R-:W-:-:S07]  /*6100*/  IMAD.WIDE R4, R3, 0x4, R4 ;  /* 0x0000000403047825 */ /* 0x002fce00078e0204 */
[----:B------:R-:W3:Y:S01]  /*6110*/  LDG.E R6, desc[UR4][R4.64] ;  /* 0x0000000404067981 */ /* 0x000ee2000c1e1900 */
[----:B------:R-:W-:Y:S02]  /*6120*/  R2UR UR6, R30 ;  /* 0x000000001e0672ca */ /* 0x000fe400000e0000 */
[----:B------:R-:W-:Y:S01]  /*6130*/  R2UR UR7, R31 ;  /* 0x000000001f0772ca */ /* 0x000fe200000e0000 */
[----:B--2---:R-:W-:-:S04]  /*6140*/  IMAD.WIDE R8, R3, 0x4, R8 ;  /* 0x0000000403087825 */ /* 0x004fc800078e0208 */
[----:B---3--:R-:W-:Y:S01]  /*6150*/  FMUL R10, RZ, R6 ;  /* 0x00000006ff0a7220 */ /* 0x008fe20000400000 */
[----:B------:R-:W-:-:S04]  /*6160*/  FADD R11, -R6, 1 ;  /* 0x3f800000060b7421 */ /* 0x000fc80000000100 */
[----:B------:R-:W-:-:S05]  /*6170*/  FMUL R11, R10, R11 ;  /* 0x0000000b0a0b7220 */ /* 0x000fca0000400000 */
        /* <DEDUP_REMOVED lines=31> */
[----:B------:R-:W3:Y:S01]  /*6370*/  LDG.E R6, desc[UR6][R4.64+0x1c] ;  /* 0x00001c0604067981 */ /* 0x000ee2000c1e1900 */
[----:B------:R-:W-:Y:S01]  /*6380*/  IADD3 R2, PT, PT, R2, 0x8, RZ ;  /* 0x0000000802027810 */ /* 0x000fe20007ffe0ff */
[----:B---3--:R-:W-:Y:S01]  /*6390*/  FMUL R10, RZ, R6 ;  /* 0x00000006ff0a7220 */ /* 0x008fe20000400000 */
[----:B--2---:R-:W-:-:S04]  /*63a0*/  FADD R3, -R6, 1 ;  /* 0x3f80000006037421 */ /* 0x004fc80000000100 */
[----:B------:R-:W-:-:S05]  /*63b0*/  FMUL R3, R10, R3 ;  /* 0x000000030a037220 */ /* 0x000fca0000400000 */
[----:B------:R1:W-:Y:S02]  /*63c0*/  STG.E desc[UR4][R8.64+0x1c], R3 ;  /* 0x00001c0308007986 */ /* 0x0003e4000c101904 */
.L_x_109:
[----:B------:R-:W-:Y:S05]  /*63d0*/  @!P1 BRA `(.L_x_106) ;  /* 0x0000000000d09947 */ /* 0x000fea0003800000 */
[----:B------:R-:W-:Y:S02]  /*63e0*/  ISETP.GE.U32.AND P0, PT, R12, 0x4, PT ;  /* 0x000000040c00780c */ /* 0x000fe40003f06070 */
[----:B-1----:R-:W-:-:S04]  /*63f0*/  LOP3.LUT R3, R7, 0x3, RZ, 0xc0, !PT ;  /* 0x0000000307037812 */ /* 0x002fc800078ec0ff */
        /* <DEDUP_REMOVED lines=27> */
[----:B------:R-:W-:Y:S02]  /*65b0*/  VIADD R2, R2, 0x4 ;  /* 0x0000000402027836 */ /* 0x000fe40000000000 */
[----:B---3--:R-:W-:Y:S01]  /*65c0*/  FMUL R10, RZ, R6 ;  /* 0x00000006ff0a7220 */ /* 0x008fe20000400000 */
[----:B--2---:R-:W-:-:S04]  /*65d0*/  FADD R13, -R6, 1 ;  /* 0x3f800000060d7421 */ /* 0x004fc80000000100 */
[----:B------:R-:W-:-:S05]  /*65e0*/  FMUL R13, R10, R13 ;  /* 0x0000000d0a0d7220 */ /* 0x000fca0000400000 */
[----:B------:R1:W-:Y:S02]  /*65f0*/  STG.E desc[UR4][R8.64+0xc], R13 ;  /* 0x00000c0d08007986 */ /* 0x0003e4000c101904 */
.L_x_110:
[----:B------:R-:W-:Y:S05]  /*6600*/  @!P1 BRA `(.L_x_106) ;  /* 0x0000000000449947 */ /* 0x000fea0003800000 */
[----:B------:R-:W2:Y:S01]  /*6610*/  LDC.64 R4, c[0x0][0x390] ;  /* 0x0000e400ff047b82 */ /* 0x000ea20000000a00 */
[----:B------:R-:W-:-:S07]  /*6620*/  MOV R6, RZ ;  /* 0x000000ff00067202 */ /* 0x000fce0000000f00 */
[----:B-1----:R-:W1:Y:S02]  /*6630*/  LDC.64 R8, c[0x0][0x3b0] ;  /* 0x0000ec00ff087b82 */ /* 0x002e640000000a00 */
.L_x_111:
[----:B------:R-:W-:Y:S01]  /*6640*/  R2UR UR4, R30 ;  /* 0x000000001e0472ca */ /* 0x000fe200000e0000 */
[----:B----4-:R-:W-:Y:S01]  /*6650*/  IMAD R13, R22, R7, R2 ;  /* 0x00000007160d7224 */ /* 0x010fe200078e0202 */
[----:B------:R-:W-:-:S03]  /*6660*/  R2UR UR5, R31 ;  /* 0x000000001f0572ca */ /* 0x000fc600000e0000 */
[----:B--2---:R-:W-:-:S10]  /*6670*/  IMAD.WIDE R10, R13, 0x4, R4 ;  /* 0x000000040d0a7825 */ /* 0x004fd400078e0204 */
[----:B------:R-:W2:Y:S01]  /*6680*/  LDG.E R10, desc[UR4][R10.64] ;  /* 0x000000040a0a7981 */ /* 0x000ea2000c1e1900 */
[----:B------:R-:W-:Y:S01]  /*6690*/  VIADD R6, R6, 0x1 ;  /* 0x0000000106067836 */ /* 0x000fe20000000000 */
[----:B------:R-:W-:Y:S01]  /*66a0*/  IADD3 R2, PT, PT, R2, 0x1, RZ ;  /* 0x0000000102027810 */ /* 0x000fe20007ffe0ff */
[----:B-1----:R-:W-:-:S03]  /*66b0*/  IMAD.WIDE R12, R13, 0x4, R8 ;  /* 0x000000040d0c7825 */ /* 0x002fc600078e0208 */
[----:B------:R-:W-:Y:S01]  /*66c0*/  ISETP.NE.AND P0, PT, R6, R3, PT ;  /* 0x000000030600720c */ /* 0x000fe20003f05270 */
[----:B--2---:R-:W-:Y:S01]  /*66d0*/  FMUL R14, RZ, R10 ;  /* 0x0000000aff0e7220 */ /* 0x004fe20000400000 */
[----:B------:R-:W-:-:S04]  /*66e0*/  FADD R15, -R10, 1 ;  /* 0x3f8000000a0f7421 */ /* 0x000fc80000000100 */
[----:B------:R-:W-:-:S05]  /*66f0*/  FMUL R15, R14, R15 ;  /* 0x0000000f0e0f7220 */ /* 0x000fca0000400000 */
[----:B------:R4:W-:Y:S02]  /*6700*/  STG.E desc[UR4][R12.64], R15 ;  /* 0x0000000f0c007986 */ /* 0x0009e4000c101904 */
[----:B------:R-:W-:Y:S05]  /*6710*/  @P0 BRA `(.L_x_111) ;  /* 0xfffffffc00c80947 */ /* 0x000fea000383ffff */
.L_x_106:
[----:B------:R-:W-:Y:S05]  /*6720*/  BSYNC.RECONVERGENT B0 ;  /* 0x0000000000007941 */ /* 0x000fea0003800200 */
.L_x_96:
[----:B------:R-:W-:Y:S01]  /*6730*/  STS [R0], R21 ;  /* 0x0000001500007388 */ /* 0x000fe20000000800 */
[----:B------:R-:W-:Y:S05]  /*6740*/  EXIT ;  /* 0x000000000000794d */ /* 0x000fea0003800000 */
.L_x_112:
        /* <DEDUP_REMOVED lines=11> */
.L_x_118:


//--------------------- .text._Z22matrix_multiply_simplePfS_S_iii --------------------------
	.section	.text._Z22matrix_multiply_simplePfS_S_iii,"ax",@progbits
	.align	128
        .global         _Z22matrix_multiply_simplePfS_S_iii
        .type           _Z22matrix_multiply_simplePfS_S_iii,@function
        .size           _Z22matrix_multiply_simplePfS_S_iii,(.L_x_119 - _Z22matrix_multiply_simplePfS_S_iii)
        .other          _Z22matrix_multiply_simplePfS_S_iii,@"STO_CUDA_ENTRY STV_DEFAULT"
_Z22matrix_multiply_simplePfS_S_iii:
.text._Z22matrix_multiply_simplePfS_S_iii:
[----:B------:R-:W-:Y:S01]  /*0000*/  LDC R1, c[0x0][0x37c] ;  /* 0x0000df00ff017b82 */ /* 0x000fe20000000800 */
[----:B------:R-:W0:Y:S07]  /*0010*/  S2R R6, SR_TID.X ;  /* 0x0000000000067919 */ /* 0x000e2e0000002100 */
[----:B------:R-:W1:Y:S01]  /*0020*/  S2UR UR4, SR_CTAID.X ;  /* 0x00000000000479c3 */ /* 0x000e620000002500 */
[----:B------:R-:W2:Y:S01]  /*0030*/  LDCU UR7, c[0x0][0x3a0] ;  /* 0x00007400ff0777ac */ /* 0x000ea20008000800 */
[----:B------:R-:W3:Y:S01]  /*0040*/  S2R R0, SR_TID.Y ;  /* 0x0000000000007919 */ /* 0x000ee20000002200 */
[----:B------:R-:W4:Y:S05]  /*0050*/  LDCU UR10, c[0x0][0x398] ;  /* 0x00007300ff0a77ac */ /* 0x000f2a0008000800 */
[----:B------:R-:W3:Y:S01]  /*0060*/  LDC R3, c[0x0][0x364] ;  /* 0x0000d900ff037b82 */ /* 0x000ee20000000800 */
[----:B------:R-:W1:Y:S07]  /*0070*/  LDCU UR5, c[0x0][0x360] ;  /* 0x00006c00ff0577ac */ /* 0x000e6e0008000800 */
[----:B------:R-:W3:Y:S01]  /*0080*/  S2UR UR6, SR_CTAID.Y ;  /* 0x00000000000679c3 */ /* 0x000ee20000002600 */
[----:B--2---:R-:W-:Y:S01]  /*0090*/  MOV R15, UR7 ;  /* 0x00000007000f7c02 */ /* 0x004fe20008000f00 */
[----:B-1----:R-:W-:-:S06]  /*00a0*/  UIMAD UR4, UR4, UR5, URZ ;  /* 0x00000005040472a4 */ /* 0x002fcc000f8e02ff */
[----:B0-----:R-:W-:-:S04]  /*00b0*/  IADD3 R2, PT, PT, R6, UR4, RZ ;  /* 0x0000000406027c10 */ /* 0x001fc8000fffe0ff */
[----:B------:R-:W-:Y:S01]  /*00c0*/  ISETP.GT.AND P0, PT, R2, R15, PT ;  /* 0x0000000f0200720c */ /* 0x000fe20003f04270 */
[----:B---3--:R-:W-:-:S05]  /*00d0*/  IMAD R3, R3, UR6, R0 ;  /* 0x0000000603037c24 */ /* 0x008fca000f8e0200 */
[----:B----4-:R-:W-:-:S13]  /*00e0*/  ISETP.GT.OR P0, PT, R3, UR10, P0 ;  /* 0x0000000a03007c0c */ /* 0x010fda0008704670 */
[----:B------:R-:W-:Y:S05]  /*00f0*/  @P0 EXIT ;  /* 0x000000000000094d */ /* 0x000fea0003800000 */
[----:B------:R-:W0:Y:S01]  /*0100*/  LDCU UR6, c[0x0][0x39c] ;  /* 0x00007380ff0677ac */ /* 0x000e220008000800 */
[----:B------:R-:W-:Y:S01]  /*0110*/  HFMA2 R0, -RZ, RZ, 0, 0 ;  /* 0x00000000ff007431 */ /* 0x000fe200000001ff */
[----:B------:R-:W1:Y:S01]  /*0120*/  LDCU.64 UR8, c[0x0][0x358] ;  /* 0x00006b00ff0877ac */ /* 0x000e620008000a00 */
[----:B0-----:R-:W-:-:S09]  /*0130*/  UISETP.GE.AND UP0, UPT, UR6, 0x1, UPT ;  /* 0x000000010600788c */ /* 0x001fd2000bf06270 */
[----:B-1----:R-:W-:Y:S05]  /*0140*/  BRA.U !UP0, `(.L_x_113) ;  /* 0x0000000908287547 */ /* 0x002fea000b800000 */
[----:B------:R-:W-:Y:S01]  /*0150*/  UISETP.GE.U32.AND UP0, UPT, UR6, 0x5, UPT ;  /* 0x000000050600788c */ /* 0x000fe2000bf06070 */
[----:B------:R-:W-:Y:S01]  /*0160*/  ISETP.GE.AND P0, PT, R2, R15, PT ;  /* 0x0000000f0200720c */ /* 0x000fe20003f06270 */
[C---:B------:R-:W-:Y:S01]  /*0170*/  IMAD R4, R3.reuse, UR6, RZ ;  /* 0x0000000603047c24 */ /* 0x040fe2000f8e02ff */
[----:B------:R-:W-:Y:S01]  /*0180*/  MOV R19, RZ ;  /* 0x000000ff00137202 */ /* 0x000fe20000000f00 */
[----:B------:R-:W-:Y:S01]  /*0190*/  IMAD.MOV.U32 R0, RZ, RZ, RZ ;  /* 0x000000ffff007224 */ /* 0x000fe200078e00ff */
[----:B------:R-:W-:Y:S01]  /*01a0*/  ISETP.LT.U32.AND P0, PT, R3, UR10, !P0 ;  /* 0x0000000a03007c0c */ /* 0x000fe2000c701070 */
[----:B------:R-:W-:-:S03]  /*01b0*/  UIADD3 UR7, UPT, UPT, UR6, 0x3, URZ ;  /* 0x0000000306077890 */ /* 0x000fc6000fffe0ff */
[----:B------:R-:W-:Y:S09]  /*01c0*/  BRA.U !UP0, `(.L_x_114) ;  /* 0x0000000508787547 */ /* 0x000ff2000b800000 */
[----:B------:R-:W0:Y:S01]  /*01d0*/  LDC R5, c[0x0][0x3a0] ;  /* 0x0000e800ff057b82 */ /* 0x000e220000000800 */
[----:B------:R-:W-:Y:S01]  /*01e0*/  USHF.R.U32.HI UR5, URZ, 0x2, UR7 ;  /* 0x00000002ff057899 */ /* 0x000fe20008011607 */
[C---:B------:R-:W-:Y:S01]  /*01f0*/  IADD3 R7, PT, PT, R15.reuse, UR4, R6 ;  /* 0x000000040f077c10 */ /* 0x040fe2000fffe006 */
[C-C-:B------:R-:W-:Y:S01]  /*0200*/  IMAD R8, R15.reuse, 0x7, R2.reuse ;  /* 0x000000070f087824 */ /* 0x140fe200078e0202 */
[CC--:B------:R-:W-:Y:S01]  /*0210*/  LEA R11, R15.reuse, R2.reuse, 0x2 ;  /* 0x000000020f0b7211 */ /* 0x0c0fe200078e10ff */
[----:B------:R-:W-:Y:S01]  /*0220*/  ULOP3.LUT UR5, UR5, 0x1ffffffe, URZ, 0xc0, !UPT ;  /* 0x1ffffffe05057892 */ /* 0x000fe2000f8ec0ff */
[C-C-:B------:R-:W-:Y:S01]  /*0230*/  IMAD R9, R15.reuse, 0x6, R2.reuse ;  /* 0x000000060f097824 */ /* 0x140fe200078e0202 */
[C---:B------:R-:W-:Y:S01]  /*0240*/  LEA R6, R15.reuse, R2, 0x1 ;  /* 0x000000020f067211 */ /* 0x040fe200078e08ff */
[----:B------:R-:W1:Y:S01]  /*0250*/  LDC.64 R12, c[0x0][0x380] ;  /* 0x0000e000ff0c7b82 */ /* 0x000e620000000a00 */
[C-C-:B------:R-:W-:Y:S01]  /*0260*/  IMAD R10, R15.reuse, 0x5, R2.reuse ;  /* 0x000000050f0a7824 */ /* 0x140fe200078e0202 */
[----:B------:R-:W-:Y:S01]  /*0270*/  MOV R20, 0x3 ;  /* 0x0000000300147802 */ /* 0x000fe20000000f00 */
[----:B------:R-:W-:Y:S01]  /*0280*/  IMAD R19, R15, 0x3, R2 ;  /* 0x000000030f137824 */ /* 0x000fe200078e0202 */
[----:B------:R-:W-:Y:S01]  /*0290*/  MOV R21, R4 ;  /* 0x0000000400157202 */ /* 0x000fe20000000f00 */
[----:B------:R-:W-:Y:S01]  /*02a0*/  IMAD.MOV.U32 R0, RZ, RZ, RZ ;  /* 0x000000ffff007224 */ /* 0x000fe200078e00ff */
[----:B------:R-:W-:Y:S01]  /*02b0*/  MOV R18, R2 ;  /* 0x0000000200127202 */ /* 0x000fe20000000f00 */
[----:B------:R-:W2:Y:S01]  /*02c0*/  LDCU UR6, c[0x0][0x39c] ;  /* 0x00007380ff0677ac */ /* 0x000ea20008000800 */
[----:B------:R-:W3:Y:S01]  /*02d0*/  LDCU.64 UR12, c[0x0][0x380] ;  /* 0x00007000ff0c77ac */ /* 0x000ee20008000a00 */
[----:B------:R-:W-:-:S12]  /*02e0*/  UIADD3 UR5, UPT, UPT, -UR5, URZ, URZ ;  /* 0x000000ff05057290 */ /* 0x000fd8000fffe1ff */
.L_x_115:
[----:B------:R-:W-:Y:S02]  /*02f0*/  VIADD R23, R20, 0xfffffffd ;  /* 0xfffffffd14177836 */ /* 0x000fe40000000000 */
[----:B-1----:R-:W-:-:S03]  /*0300*/  IMAD.WIDE.U32 R14, R21, 0x4, R12 ;  /* 0x00000004150e7825 */ /* 0x002fc600078e000c */
[----:B--2---:R-:W-:-:S13]  /*0310*/  ISETP.GE.OR P4, PT, R23, UR6, !P0 ;  /* 0x0000000617007c0c */ /* 0x004fda000c786670 */
[----:B------:R-:W1:Y:S02]  /*0320*/  @!P4 LDC.64 R16, c[0x0][0x388] ;  /* 0x0000e200ff10cb82 */ /* 0x000e640000000a00 */
[----:B-1----:R-:W-:Y:S02]  /*0330*/  @!P4 IMAD.WIDE R26, R18, 0x4, R16 ;  /* 0x00000004121ac825 */ /* 0x002fe400078e0210 */
[----:B------:R-:W2:Y:S04]  /*0340*/  @!P4 LDG.E R17, desc[UR8][R14.64] ;  /* 0x000000080e11c981 */ /* 0x000ea8000c1e1900 */
[----:B------:R-:W2:Y:S01]  /*0350*/  @!P4 LDG.E R26, desc[UR8][R26.64] ;  /* 0x000000081a1ac981 */ /* 0x000ea2000c1e1900 */
[C---:B------:R-:W-:Y:S02]  /*0360*/  IADD3 R16, PT, PT, R20.reuse, -0x2, RZ ;  /* 0xfffffffe14107810 */ /* 0x040fe40007ffe0ff */
[----:B------:R-:W-:-:S02]  /*0370*/  IADD3 R22, PT, PT, R20, -0x1, RZ ;  /* 0xffffffff14167810 */ /* 0x000fc40007ffe0ff */
[----:B------:R-:W-:Y:S02]  /*0380*/  ISETP.GE.OR P1, PT, R16, UR6, !P0 ;  /* 0x0000000610007c0c */ /* 0x000fe4000c726670 */
[----:B------:R-:W-:Y:S02]  /*0390*/  ISETP.GE.OR P2, PT, R22, UR6, !P0 ;  /* 0x0000000616007c0c */ /* 0x000fe4000c746670 */
[----:B------:R-:W-:-:S09]  /*03a0*/  ISETP.GE.OR P3, PT, R20, UR6, !P0 ;  /* 0x0000000614007c0c */ /* 0x000fd2000c766670 */
[----:B------:R-:W1:Y:S02]  /*03b0*/  @!P1 LDC.64 R24, c[0x0][0x388] ;  /* 0x0000e200ff189b82 */ /* 0x000e640000000a00 */
[----:B------:R-:W4:Y:S06]  /*03c0*/  @!P2 LDG.E R27, desc[UR8][R14.64+0x8] ;  /* 0x000008080e1ba981 */ /* 0x000f2c000c1e1900 */
[----:B------:R-:W5:Y:S01]  /*03d0*/  @!P2 LDC.64 R28, c[0x0][0x388] ;  /* 0x0000e200ff1cab82 */ /* 0x000f620000000a00 */
[----:B-1----:R-:W-:-:S06]  /*03e0*/  @!P1 IMAD.WIDE R24, R7, 0x4, R24 ;  /* 0x0000000407189825 */ /* 0x002fcc00078e0218 */
[----:B------:R-:W3:Y:S01]  /*03f0*/  @!P1 LDG.E R24, desc[UR8][R24.64] ;  /* 0x0000000818189981 */ /* 0x000ee2000c1e1900 */
[----:B-----5:R-:W-:-:S05]  /*0400*/  @!P2 IMAD.WIDE R28, R6, 0x4, R28 ;  /* 0x00000004061ca825 */ /* 0x020fca00078e021c */
[----:B------:R-:W4:Y:S04]  /*0410*/  @!P2 LDG.E R22, desc[UR8][R28.64] ;  /* 0x000000081c16a981 */ /* 0x000f28000c1e1900 */
[----:B------:R-:W5:Y:S04]  /*0420*/  @!P3 LDG.E R25, desc[UR8][R14.64+0xc] ;  /* 0x00000c080e19b981 */ /* 0x000f68000c1e1900 */
[----:B------:R-:W3:Y:S01]  /*0430*/  @!P1 LDG.E R29, desc[UR8][R14.64+0x4] ;  /* 0x000004080e1d9981 */ /* 0x000ee2000c1e1900 */
[----:B--2---:R-:W-:Y:S02]  /*0440*/  @!P4 FFMA R0, R17, R26, R0 ;  /* 0x0000001a1100c223 */ /* 0x004fe40000000000 */
[----:B------:R-:W1:Y:S02]  /*0450*/  @!P3 LDC.64 R16, c[0x0][0x388] ;  /* 0x0000e200ff10bb82 */ /* 0x000e640000000a00 */
[----:B-1----:R-:W-:-:S05]  /*0460*/  @!P3 IMAD.WIDE R16, R19, 0x4, R16 ;  /* 0x000000041310b825 */ /* 0x002fca00078e0210 */
[----:B------:R1:W5:Y:S02]  /*0470*/  @!P3 LDG.E R26, desc[UR8][R16.64] ;  /* 0x00000008101ab981 */ /* 0x000364000c1e1900 */
[C---:B-1----:R-:W-:Y:S02]  /*0480*/  IADD3 R16, PT, PT, R20.reuse, 0x1, RZ ;  /* 0x0000000114107810 */ /* 0x042fe40007ffe0ff */
[----:B------:R-:W-:Y:S02]  /*0490*/  IADD3 R17, PT, PT, R20, 0x3, RZ ;  /* 0x0000000314117810 */ /* 0x000fe40007ffe0ff */
[----:B------:R-:W-:Y:S01]  /*04a0*/  ISETP.GE.OR P6, PT, R16, UR6, !P0 ;  /* 0x0000000610007c0c */ /* 0x000fe2000c7c6670 */
[----:B------:R-:W-:Y:S01]  /*04b0*/  VIADD R16, R20, 0x2 ;  /* 0x0000000214107836 */ /* 0x000fe20000000000 */
[----:B------:R-:W-:-:S04]  /*04c0*/  ISETP.GE.OR P4, PT, R17, UR6, !P0 ;  /* 0x0000000611007c0c */ /* 0x000fc8000c786670 */
[----:B------:R-:W-:-:S09]  /*04d0*/  ISETP.GE.OR P5, PT, R16, UR6, !P0 ;  /* 0x0000000610007c0c */ /* 0x000fd2000c7a6670 */
[----:B------:R-:W1:Y:S01]  /*04e0*/  @!P4 LDC.64 R16, c[0x0][0x388] ;  /* 0x0000e200ff10cb82 */ /* 0x000e620000000a00 */
[----:B---3--:R-:W-:Y:S01]  /*04f0*/  @!P1 FFMA R0, R29, R24, R0 ;  /* 0x000000181d009223 */ /* 0x008fe20000000000 */
[----:B------:R-:W-:-:S06]  /*0500*/  IADD3 R23, P1, PT, R4, R23, RZ ;  /* 0x0000001704177210 */ /* 0x000fcc0007f3e0ff */
[----:B------:R-:W2:Y:S01]  /*0510*/  @!P6 LDC.64 R28, c[0x0][0x388] ;  /* 0x0000e200ff1ceb82 */ /* 0x000ea20000000a00 */
[----:B----4-:R-:W-:Y:S01]  /*0520*/  @!P2 FFMA R0, R27, R22, R0 ;  /* 0x000000161b00a223 */ /* 0x010fe20000000000 */
[----:B------:R-:W-:Y:S02]  /*0530*/  IADD3.X R24, PT, PT, RZ, RZ, RZ, P1, !PT ;  /* 0x000000ffff187210 */ /* 0x000fe40000ffe4ff */
[----:B------:R-:W-:-:S04]  /*0540*/  LEA R22, P1, R23, UR12, 0x2 ;  /* 0x0000000c17167c11 */ /* 0x000fc8000f8210ff */
[----:B------:R-:W-:Y:S01]  /*0550*/  LEA.HI.X R23, R23, UR13, R24, 0x2, P1 ;  /* 0x0000000d17177c11 */ /* 0x000fe200088f1418 */
[----:B------:R-:W3:Y:S01]  /*0560*/  @!P5 LDC.64 R14, c[0x0][0x388] ;  /* 0x0000e200ff0edb82 */ /* 0x000ee20000000a00 */
[----:B------:R-:W-:-:S03]  /*0570*/  IADD3 R24, PT, PT, R20, 0x4, RZ ;  /* 0x0000000414187810 */ /* 0x000fc60007ffe0ff */
[----:B------:R-:W4:Y:S01]  /*0580*/  @!P4 LDG.E R27, desc[UR8][R22.64+0x18] ;  /* 0x00001808161bc981 */ /* 0x000f22000c1e1900 */
[----:B------:R-:W-:Y:S01]  /*0590*/  ISETP.GE.OR P1, PT, R24, UR6, !P0 ;  /* 0x0000000618007c0c */ /* 0x000fe2000c726670 */
[----:B-1----:R-:W-:-:S06]  /*05a0*/  @!P4 IMAD.WIDE R16, R9, 0x4, R16 ;  /* 0x000000040910c825 */ /* 0x002fcc00078e0210 */
[----:B------:R-:W4:Y:S01]  /*05b0*/  @!P4 LDG.E R16, desc[UR8][R16.64] ;  /* 0x000000081010c981 */ /* 0x000f22000c1e1900 */
[----:B--2---:R-:W-:-:S06]  /*05c0*/  @!P6 IMAD.WIDE R28, R11, 0x4, R28 ;  /* 0x000000040b1ce825 */ /* 0x004fcc00078e021c */
[----:B------:R-:W2:Y:S01]  /*05d0*/  @!P6 LDG.E R29, desc[UR8][R28.64] ;  /* 0x000000081c1de981 */ /* 0x000ea2000c1e1900 */
[----:B---3--:R-:W-:-:S03]  /*05e0*/  @!P5 IMAD.WIDE R14, R10, 0x4, R14 ;  /* 0x000000040a0ed825 */ /* 0x008fc600078e020e */
[----:B------:R-:W2:Y:S04]  /*05f0*/  @!P6 LDG.E R17, desc[UR8][R22.64+0x10] ;  /* 0x000010081611e981 */ /* 0x000ea8000c1e1900 */
[----:B------:R-:W3:Y:S04]  /*0600*/  @!P5 LDG.E R15, desc[UR8][R14.64] ;  /* 0x000000080e0fd981 */ /* 0x000ee8000c1e1900 */
[----:B------:R-:W4:Y:S01]  /*0610*/  @!P1 LDG.E R14, desc[UR8][R22.64+0x1c] ;  /* 0x00001c08160e9981 */ /* 0x000f22000c1e1900 */
[----:B-----5:R-:W-:Y:S02]  /*0620*/  @!P3 FFMA R0, R25, R26, R0 ;  /* 0x0000001a1900b223 */ /* 0x020fe40000000000 */
[----:B------:R-:W1:Y:S01]  /*0630*/  @!P1 LDC.64 R24, c[0x0][0x388] ;  /* 0x0000e200ff189b82 */ /* 0x000e620000000a00 */
[----:B------:R-:W3:Y:S01]  /*0640*/  @!P5 LDG.E R26, desc[UR8][R22.64+0x14] ;  /* 0x00001408161ad981 */ /* 0x000ee2000c1e1900 */
[----:B-1----:R-:W-:-:S06]  /*0650*/  @!P1 IMAD.WIDE R24, R8, 0x4, R24 ;  /* 0x0000000408189825 */ /* 0x002fcc00078e0218 */
[----:B------:R-:W5:Y:S01]  /*0660*/  @!P1 LDG.E R25, desc[UR8][R24.64] ;  /* 0x0000000818199981 */ /* 0x000f62000c1e1900 */
[----:B------:R-:W-:-:S04]  /*0670*/  UIADD3 UR5, UPT, UPT, UR5, 0x2, URZ ;  /* 0x0000000205057890 */ /* 0x000fc8000fffe0ff */
[----:B------:R-:W-:Y:S01]  /*0680*/  UISETP.NE.AND UP0, UPT, UR5, URZ, UPT ;  /* 0x000000ff0500728c */ /* 0x000fe2000bf05270 */
[----:B------:R-:W-:Y:S02]  /*0690*/  IADD3 R21, PT, PT, R21, 0x8, RZ ;  /* 0x0000000815157810 */ /* 0x000fe40007ffe0ff */
[----:B------:R-:W-:Y:S01]  /*06a0*/  IADD3 R20, PT, PT, R20, 0x8, RZ ;  /* 0x0000000814147810 */ /* 0x000fe20007ffe0ff */
[----:B--2---:R-:W-:-:S04]  /*06b0*/  @!P6 FFMA R0, R17, R29, R0 ;  /* 0x0000001d1100e223 */ /* 0x004fc80000000000 */
[----:B---3--:R-:W-:Y:S01]  /*06c0*/  @!P5 FFMA R0, R26, R15, R0 ;  /* 0x0000000f1a00d223 */ /* 0x008fe20000000000 */
[----:B0-----:R-:W-:-:S03]  /*06d0*/  IMAD.MOV.U32 R15, RZ, RZ, R5 ;  /* 0x000000ffff0f7224 */ /* 0x001fc600078e0005 */
[----:B----4-:R-:W-:Y:S01]  /*06e0*/  @!P4 FFMA R0, R27, R16, R0 ;  /* 0x000000101b00c223 */ /* 0x010fe20000000000 */
[C---:B------:R-:W-:Y:S01]  /*06f0*/  IMAD R7, R15.reuse, 0x8, R7 ;  /* 0x000000080f077824 */ /* 0x040fe200078e0207 */
[C---:B------:R-:W-:Y:S01]  /*0700*/  LEA R18, R15.reuse, R18, 0x3 ;  /* 0x000000120f127211 */ /* 0x040fe200078e18ff */
[C---:B------:R-:W-:Y:S01]  /*0710*/  IMAD R10, R15.reuse, 0x8, R10 ;  /* 0x000000080f0a7824 */ /* 0x040fe200078e020a */
[C---:B------:R-:W-:Y:S02]  /*0720*/  LEA R6, R15.reuse, R6, 0x3 ;  /* 0x000000060f067211 */ /* 0x040fe400078e18ff */
[C---:B------:R-:W-:Y:S02]  /*0730*/  LEA R19, R15.reuse, R19, 0x3 ;  /* 0x000000130f137211 */ /* 0x040fe400078e18ff */
[C---:B------:R-:W-:Y:S02]  /*0740*/  LEA R11, R15.reuse, R11, 0x3 ;  /* 0x0000000b0f0b7211 */ /* 0x040fe400078e18ff */
[----:B------:R-:W-:-:S02]  /*0750*/  LEA R9, R15, R9, 0x3 ;  /* 0x000000090f097211 */ /* 0x000fc400078e18ff */
[----:B------:R-:W-:Y:S01]  /*0760*/  LEA R8, R15, R8, 0x3 ;  /* 0x000000080f087211 */ /* 0x000fe200078e18ff */
[----:B-----5:R-:W-:Y:S01]  /*0770*/  @!P1 FFMA R0, R14, R25, R0 ;  /* 0x000000190e009223 */ /* 0x020fe20000000000 */
[----:B------:R-:W-:Y:S06]  /*0780*/  BRA.U UP0, `(.L_x_115) ;  /* 0xfffffff900d87547 */ /* 0x000fec000b83ffff */
[----:B------:R-:W-:-:S06]  /*0790*/  ULOP3.LUT UR5, UR7, 0x7ffffff8, URZ, 0xc0, !UPT ;  /* 0x7ffffff807057892 */ /* 0x000fcc000f8ec0ff */
[----:B------:R-:W-:-:S07]  /*07a0*/  MOV R19, UR5 ;  /* 0x0000000500137c02 */ /* 0x000fce0008000f00 */
.L_x_114:
[----:B------:R-:W-:-:S09]  /*07b0*/  ULOP3.LUT UP0, URZ, UR7, 0x4, URZ, 0xc0, !UPT ;  /* 0x0000000407ff7892 */ /* 0x000fd2000f80c0ff */
[----:B------:R-:W-:Y:S05]  /*07c0*/  BRA.U !UP0, `(.L_x_113) ;  /* 0x0000000108887547 */ /* 0x000fea000b800000 */
[C---:B------:R-:W-:Y:S01]  /*07d0*/  VIADD R23, R19.reuse, 0x1 ;  /* 0x0000000113177836 */ /* 0x040fe20000000000 */
[C---:B------:R-:W-:Y:S01]  /*07e0*/  ISETP.GE.OR P1, PT, R19.reuse, UR6, !P0 ;  /* 0x0000000613007c0c */ /* 0x040fe2000c726670 */
[----:B------:R-:W0:Y:S01]  /*07f0*/  LDC.64 R12, c[0x0][0x380] ;  /* 0x0000e000ff0c7b82 */ /* 0x000e220000000a00 */
[----:B------:R-:W-:Y:S02]  /*0800*/  IADD3 R14, PT, PT, R19, 0x2, RZ ;  /* 0x00000002130e7810 */ /* 0x000fe40007ffe0ff */
[----:B------:R-:W-:Y:S02]  /*0810*/  ISETP.GE.OR P2, PT, R23, UR6, !P0 ;  /* 0x0000000617007c0c */ /* 0x000fe4000c746670 */
[----:B------:R-:W-:Y:S02]  /*0820*/  ISETP.GE.OR P3, PT, R14, UR6, !P0 ;  /* 0x000000060e007c0c */ /* 0x000fe4000c766670 */
[----:B------:R-:W-:Y:S02]  /*0830*/  IADD3 R5, PT, PT, R19, 0x3, RZ ;  /* 0x0000000313057810 */ /* 0x000fe40007ffe0ff */
[----:B------:R-:W-:-:S02]  /*0840*/  IADD3 R21, PT, PT, R4, R19, RZ ;  /* 0x0000001304157210 */ /* 0x000fc40007ffe0ff */
[----:B------:R-:W-:Y:S01]  /*0850*/  ISETP.GE.OR P0, PT, R5, UR6, !P0 ;  /* 0x0000000605007c0c */ /* 0x000fe2000c706670 */
[----:B------:R-:W1:Y:S01]  /*0860*/  @!P1 LDC.64 R16, c[0x0][0x388] ;  /* 0x0000e200ff109b82 */ /* 0x000e620000000a00 */
[----:B------:R-:W-:-:S03]  /*0870*/  @!P1 IMAD R19, R19, R15, R2 ;  /* 0x0000000f13139224 */ /* 0x000fc600078e0202 */
[----:B------:R-:W-:-:S04]  /*0880*/  @!P2 IMAD R23, R23, R15, R2 ;  /* 0x0000000f1717a224 */ /* 0x000fc800078e0202 */
[----:B------:R-:W2:Y:S01]  /*0890*/  @!P2 LDC.64 R10, c[0x0][0x388] ;  /* 0x0000e200ff0aab82 */ /* 0x000ea20000000a00 */
[----:B0-----:R-:W-:-:S07]  /*08a0*/  IMAD.WIDE.U32 R12, R21, 0x4, R12 ;  /* 0x00000004150c7825 */ /* 0x001fce00078e000c */
[----:B------:R-:W0:Y:S01]  /*08b0*/  @!P3 LDC.64 R8, c[0x0][0x388] ;  /* 0x0000e200ff08bb82 */ /* 0x000e220000000a00 */
[----:B------:R-:W-:-:S07]  /*08c0*/  @!P3 IMAD R21, R14, R15, R2 ;  /* 0x0000000f0e15b224 */ /* 0x000fce00078e0202 */
[----:B------:R-:W3:Y:S01]  /*08d0*/  @!P0 LDC.64 R6, c[0x0][0x388] ;  /* 0x0000e200ff068b82 */ /* 0x000ee20000000a00 */
[----:B-1----:R-:W-:Y:S02]  /*08e0*/  @!P1 IMAD.WIDE R16, R19, 0x4, R16 ;  /* 0x0000000413109825 */ /* 0x002fe400078e0210 */
[----:B------:R-:W4:Y:S04]  /*08f0*/  @!P1 LDG.E R19, desc[UR8][R12.64] ;  /* 0x000000080c139981 */ /* 0x000f28000c1e1900 */
[----:B------:R-:W4:Y:S01]  /*0900*/  @!P1 LDG.E R16, desc[UR8][R16.64] ;  /* 0x0000000810109981 */ /* 0x000f22000c1e1900 */
[----:B--2---:R-:W-:-:S03]  /*0910*/  @!P2 IMAD.WIDE R10, R23, 0x4, R10 ;  /* 0x00000004170aa825 */ /* 0x004fc600078e020a */
[----:B------:R-:W2:Y:S04]  /*0920*/  @!P0 LDG.E R23, desc[UR8][R12.64+0xc] ;  /* 0x00000c080c178981 */ /* 0x000ea8000c1e1900 */
[----:B------:R-:W5:Y:S01]  /*0930*/  @!P2 LDG.E R10, desc[UR8][R10.64] ;  /* 0x000000080a0aa981 */ /* 0x000f62000c1e1900 */
[----:B0-----:R-:W-:-:S04]  /*0940*/  @!P3 IMAD.WIDE R8, R21, 0x4, R8 ;  /* 0x000000041508b825 */ /* 0x001fc800078e0208 */
[----:B------:R-:W-:Y:S02]  /*0950*/  @!P0 IMAD R21, R5, R15, R2 ;  /* 0x0000000f05158224 */ /* 0x000fe400078e0202 */
[----:B------:R-:W5:Y:S02]  /*0960*/  @!P2 LDG.E R5, desc[UR8][R12.64+0x4] ;  /* 0x000004080c05a981 */ /* 0x000f64000c1e1900 */
[----:B---3--:R-:W-:Y:S02]  /*0970*/  @!P0 IMAD.WIDE R6, R21, 0x4, R6 ;  /* 0x0000000415068825 */ /* 0x008fe400078e0206 */
[----:B------:R-:W3:Y:S04]  /*0980*/  @!P3 LDG.E R8, desc[UR8][R8.64] ;  /* 0x000000080808b981 */ /* 0x000ee8000c1e1900 */
[----:B------:R-:W3:Y:S04]  /*0990*/  @!P3 LDG.E R21, desc[UR8][R12.64+0x8] ;  /* 0x000008080c15b981 */ /* 0x000ee8000c1e1900 */
[----:B------:R-:W2:Y:S01]  /*09a0*/  @!P0 LDG.E R6, desc[UR8][R6.64] ;  /* 0x0000000806068981 */ /* 0x000ea2000c1e1900 */
[----:B----4-:R-:W-:-:S04]  /*09b0*/  @!P1 FFMA R0, R19, R16, R0 ;  /* 0x0000001013009223 */ /* 0x010fc80000000000 */
[----:B-----5:R-:W-:-:S04]  /*09c0*/  @!P2 FFMA R0, R5, R10, R0 ;  /* 0x0000000a0500a223 */ /* 0x020fc80000000000 */
[----:B---3--:R-:W-:-:S04]  /*09d0*/  @!P3 FFMA R0, R21, R8, R0 ;  /* 0x000000081500b223 */ /* 0x008fc80000000000 */
[----:B--2---:R-:W-:-:S07]  /*09e0*/  @!P0 FFMA R0, R23, R6, R0 ;  /* 0x0000000617008223 */ /* 0x004fce0000000000 */
.L_x_113:
[----:B------:R-:W0:Y:S01]  /*09f0*/  LDC.64 R4, c[0x0][0x390] ;  /* 0x0000e400ff047b82 */ /* 0x000e220000000a00 */
[----:B------:R-:W-:-:S04]  /*0a00*/  IMAD R3, R3, R15, R2 ;  /* 0x0000000f03037224 */ /* 0x000fc800078e0202 */
[----:B0-----:R-:W-:-:S05]  /*0a10*/  IMAD.WIDE R2, R3, 0x4, R4 ;  /* 0x0000000403027825 */ /* 0x001fca00078e0204 */
[----:B------:R-:W-:Y:S01]  /*0a20*/  STG.E desc[UR8][R2.64], R0 ;  /* 0x0000000002007986 */ /* 0x000fe2000c101908 */
[----:B------:R-:W-:Y:S05]  /*0a30*/  EXIT ;  /* 0x000000000000794d */ /* 0x000fea0003800000 */
.L_x_116:
        /* <DEDUP_REMOVED lines=12> */
.L_x_119:


//--------------------- .nv.global.init           --------------------------
	.section	.nv.global.init,"aw",@progbits
.nv.global.init:
	.type		$str$1,@object
	.size		$str$1,($str$2 - $str$1)
$str$1:
        /*0000*/ 	.byte	0x25, 0x35, 0x2e, 0x30, 0x32, 0x66, 0x20, 0x00
	.type		$str$2,@object
	.size		$str$2,($str - $str$2)
$str$2:
        /*0008*/ 	.byte	0x3e, 0x3e, 0x3e, 0x25, 0x35, 0x2e, 0x30, 0x32, 0x66, 0x20, 0x0a, 0x00
	.type		$str,@object
	.size		$str,(.L_0 - $str)
$str:
        /*0014*/ 	.byte	0x42, 0x6c, 0x6f, 0x63, 0x6b, 0x3a, 0x20, 0x25, 0x64, 0x20, 0x7c, 0x20, 0x54, 0x68, 0x72, 0x65
        /*0024*/ 	.byte	0x61, 0x64, 0x3a, 0x20, 0x25, 0x64, 0x20, 0x7c, 0x20, 0x69, 0x78, 0x3a, 0x20, 0x25, 0x64, 0x0a
        /*0034*/ 	.byte	0x00
.L_0:


//--------------------- .nv.shared._Z13adjustWeightsfPfS_S_S_S_iiiii --------------------------
	.section	.nv.shared._Z13adjustWeightsfPfS_S_S_S_iiiii,"aw",@nobits
	.sectionflags	@""
	.align	16
	.zero		1024


//--------------------- .nv.shared.reserved.0     --------------------------
	.section	.nv.shared.reserved.0,"aw",@nobits
	.weak		__nv_reservedSMEM_offset_0_alias
	.size		__nv_reservedSMEM_offset_0_alias, 0, 64
	.other		__nv_reservedSMEM_offset_0_alias,@"STO_CUDA_RESERVED_SHARED STV_DEFAULT"
__nv_reservedSMEM_offset_0_alias:
	.zero		0
	.zero		64


//--------------------- .nv.shared._Z6kernelPiPfS0_S0_S0_S0_S0_S0_iiiii --------------------------
	.section	.nv.shared._Z6kernelPiPfS0_S0_S0_S0_S0_S0_iiiii,"aw",@nobits
	.sectionflags	@""
	.align	16
	.zero		1024


//--------------------- .nv.shared._Z22matrix_multiply_simplePfS_S_iii --------------------------
	.section	.nv.shared._Z22matrix_multiply_simplePfS_S_iii,"aw",@nobits
	.sectionflags	@""
	.align	16
	.zero		1024


//--------------------- .nv.constant0._Z13adjustWeightsfPfS_S_S_S_iiiii --------------------------
	.section	.nv.constant0._Z13adjustWeightsfPfS_S_S_S_iiiii,"a",@progbits
	.sectionflags	@""
	.align	4
.nv.constant0._Z13adjustWeightsfPfS_S_S_S_iiiii:
	.zero		964


//--------------------- .nv.constant0._Z6kernelPiPfS0_S0_S0_S0_S0_S0_iiiii --------------------------
	.section	.nv.constant0._Z6kernelPiPfS0_S0_S0_S0_S0_S0_iiiii,"a",@progbits
	.sectionflags	@""
	.align	4
.nv.constant0._Z6kernelPiPfS0_S0_S0_S0_S0_S0_iiiii:
	.zero		980


//--------------------- .nv.constant0._Z22matrix_multiply_simplePfS_S_iii --------------------------
	.section	.nv.constant0._Z22matrix_multiply_simplePfS_S_iii,"a",@progbits
	.sectionflags	@""
	.align	4
.nv.constant0._Z22matrix_multiply_simplePfS_S_iii:
	.zero		932


//--------------------- SYMBOLS --------------------------

	.type		.nv.reservedSmem.offset0,@object
	.size		.nv.reservedSmem.offset0,0x4
	.type		.nv.reservedSmem.cap,@object
	.size		.nv.reservedSmem.cap,0x4
	.type		vprintf,@function
